def matmul_kernel(
    a_ptr,
    b_ptr,
    c_ptr,
    M,
    N,
    K,
    stride_am,
    stride_ak,
    stride_bk,
    stride_bn,
    stride_cm,
    stride_cn,
    BLOCK_M: tl.constexpr,
    BLOCK_N: tl.constexpr,
    BLOCK_K: tl.constexpr,
    GROUP_M: tl.constexpr,
):
    pid = tl.program_id(axis=0)
    num_pid_m = tl.cdiv(M, BLOCK_M)
    num_pid_n = tl.cdiv(N, BLOCK_N)
    num_pid_in_group = GROUP_M * num_pid_n
    group_id = pid // num_pid_in_group
    first_pid_m = group_id * GROUP_M
    group_size_m = min(num_pid_m - first_pid_m, GROUP_M)
    pid_m = first_pid_m + ((pid % num_pid_in_group) % group_size_m)
    pid_n = (pid % num_pid_in_group) // group_size_m

    offs_am = (pid_m * BLOCK_M + tl.arange(0, BLOCK_M)) % M
    offs_bn = (pid_n * BLOCK_N + tl.arange(0, BLOCK_N)) % N
    offs_k = tl.arange(0, BLOCK_K)
    a_ptrs = a_ptr + offs_am[:, None] * stride_am + offs_k[None, :] * stride_ak
    b_ptrs = b_ptr + offs_k[:, None] * stride_bk + offs_bn[None, :] * stride_bn

    acc = tl.zeros((BLOCK_M, BLOCK_N), dtype=tl.float32)
    for kk in range(0, tl.cdiv(K, BLOCK_K)):
        a = tl.load(a_ptrs, mask=offs_k[None, :] < K - kk * BLOCK_K, other=0.0)
        b = tl.load(b_ptrs, mask=offs_k[:, None] < K - kk * BLOCK_K, other=0.0)
        acc = tl.dot(a, b, acc)
        a_ptrs += BLOCK_K * stride_ak
        b_ptrs += BLOCK_K * stride_bk

    c = acc.to(c_ptr.dtype.element_ty)
    offs_cm = pid_m * BLOCK_M + tl.arange(0, BLOCK_M)
    offs_cn = pid_n * BLOCK_N + tl.arange(0, BLOCK_N)
    c_ptrs = c_ptr + offs_cm[:, None] * stride_cm + offs_cn[None, :] * stride_cn
    mask = (offs_cm[:, None] < M) & (offs_cn[None, :] < N)
    tl.store(c_ptrs, c, mask=mask)

# config = {"BLOCK_K": 16, "BLOCK_M": 64, "BLOCK_N": 256, "GROUP_M": 8, "arch": "sm_100", "dtype": "fp16", "num_ctas": 1, "num_stages": 3, "num_warps": 4}
# arch = sm_100


// ===== COMPILED SASS (sm_100a) =====

	.target	sm_100a

	.elftype	@"ET_EXEC"


//--------------------- .note.nv.tkinfo           --------------------------
	.section	.note.nv.tkinfo,"",@"SHT_NOTE"
	.sectionflags	@"SHF_NOTE_NV_TKINFO"
	.tkinfo
        /*0018*/ 	.word	0x00000081
        /*0030*/ 	.string	""
        /*0030*/ 	.string	"ptxas-blackwell"
        /*0030*/ 	.string	"Cuda compilation tools, release 12.9, V12.9.86"
        /*0030*/ 	.string	"Build cuda_12.9.r12.9/compiler.36037853_0"
        /*0030*/ 	.string	"-v  -suppress-debug-info  -lineinfo  -arch sm_100a "



//--------------------- .note.nv.cuver            --------------------------
	.section	.note.nv.cuver,"",@"SHT_NOTE"
	.sectionflags	@"SHF_NOTE_NV_CUVER"
        /*0018*/ 	.short	0x0001
        /*001a*/ 	.short	0x0064
        /*001c*/ 	.short	0x0001
        /*001e*/ 	.short	0x0000
        /*0020*/ 	.short	0x0001
        /*0022*/ 	.short	0x0000


//--------------------- .nv.info                  --------------------------
	.section	.nv.info,"",@"SHT_CUDA_INFO"
	.align	4


	//----- nvinfo : EIATTR_REGCOUNT
	.align		4
        /*0000*/ 	.byte	0x04, 0x2f
        /*0002*/ 	.short	(.L_4 - .L_3)
	.align		4
.L_3:
        /*0004*/ 	.word	index@(matmul_kernel)
        /*0008*/ 	.word	0x000000a8


	//----- nvinfo : EIATTR_FRAME_SIZE
	.align		4
.L_4:
        /*000c*/ 	.byte	0x04, 0x11
        /*000e*/ 	.short	(.L_6 - .L_5)
	.align		4
.L_5:
        /*0010*/ 	.word	index@($__internal_2_$__cuda_sm10x_tcgen05_guardrail_trap_unallocated_columns_being_dealloced)
        /*0014*/ 	.word	0x00000000


	//----- nvinfo : EIATTR_FRAME_SIZE
	.align		4
.L_6:
        /*0018*/ 	.byte	0x04, 0x11
        /*001a*/ 	.short	(.L_8 - .L_7)
	.align		4
.L_7:
        /*001c*/ 	.word	index@($__internal_1_$__cuda_sm10x_tcgen05_guardrail_trap_phase_invalid_during_alloc)
        /*0020*/ 	.word	0x00000000


	//----- nvinfo : EIATTR_FRAME_SIZE
	.align		4
.L_8:
        /*0024*/ 	.byte	0x04, 0x11
        /*0026*/ 	.short	(.L_10 - .L_9)
	.align		4
.L_9:
        /*0028*/ 	.word	index@($__internal_0_$__cuda_sm10x_tcgen05_guardrail_trap_col_being_dealloced_not_returned_by_alloc)
        /*002c*/ 	.word	0x00000000


	//----- nvinfo : EIATTR_FRAME_SIZE
	.align		4
.L_10:
        /*0030*/ 	.byte	0x04, 0x11
        /*0032*/ 	.short	(.L_12 - .L_11)
	.align		4
.L_11:
        /*0034*/ 	.word	index@(matmul_kernel)
        /*0038*/ 	.word	0x00000000


	//----- nvinfo : EIATTR_MIN_STACK_SIZE
	.align		4
.L_12:
        /*003c*/ 	.byte	0x04, 0x12
        /*003e*/ 	.short	(.L_14 - .L_13)
	.align		4
.L_13:
        /*0040*/ 	.word	index@(matmul_kernel)
        /*0044*/ 	.word	0x00000000
.L_14:


//--------------------- .nv.info.matmul_kernel    --------------------------
	.section	.nv.info.matmul_kernel,"",@"SHT_CUDA_INFO"
	.sectionflags	@""
	.align	4


	//----- nvinfo : EIATTR_CUDA_API_VERSION
	.align		4
        /*0000*/ 	.byte	0x04, 0x37
        /*0002*/ 	.short	(.L_16 - .L_15)
.L_15:
        /*0004*/ 	.word	0x00000081


	//----- nvinfo : EIATTR_KPARAM_INFO
	.align		4
.L_16:
        /*0008*/ 	.byte	0x04, 0x17
        /*000a*/ 	.short	(.L_18 - .L_17)
.L_17:
        /*000c*/ 	.word	0x00000000
        /*0010*/ 	.short	0x000d
        /*0012*/ 	.short	0x0048
        /*0014*/ 	.byte	0x00, 0xf4, 0x21, 0x00


	//----- nvinfo : EIATTR_KPARAM_INFO
	.align		4
.L_18:
        /*0018*/ 	.byte	0x04, 0x17
        /*001a*/ 	.short	(.L_20 - .L_19)
.L_19:
        /*001c*/ 	.word	0x00000000
        /*0020*/ 	.short	0x000c
        /*0022*/ 	.short	0x0040
        /*0024*/ 	.byte	0x00, 0xf4, 0x21, 0x00


	//----- nvinfo : EIATTR_KPARAM_INFO
	.align		4
.L_20:
        /*0028*/ 	.byte	0x04, 0x17
        /*002a*/ 	.short	(.L_22 - .L_21)
.L_21:
        /*002c*/ 	.word	0x00000000
        /*0030*/ 	.short	0x000b
        /*0032*/ 	.short	0x0038
        /*0034*/ 	.byte	0x00, 0xf0, 0x11, 0x00


	//----- nvinfo : EIATTR_KPARAM_INFO
	.align		4
.L_22:
        /*0038*/ 	.byte	0x04, 0x17
        /*003a*/ 	.short	(.L_24 - .L_23)
.L_23:
        /*003c*/ 	.word	0x00000000
        /*0040*/ 	.short	0x000a
        /*0042*/ 	.short	0x0034
        /*0044*/ 	.byte	0x00, 0xf0, 0x11, 0x00


	//----- nvinfo : EIATTR_KPARAM_INFO
	.align		4
.L_24:
        /*0048*/ 	.byte	0x04, 0x17
        /*004a*/ 	.short	(.L_26 - .L_25)
.L_25:
        /*004c*/ 	.word	0x00000000
        /*0050*/ 	.short	0x0009
        /*0052*/ 	.short	0x0030
        /*0054*/ 	.byte	0x00, 0xf0, 0x11, 0x00


	//----- nvinfo : EIATTR_KPARAM_INFO
	.align		4
.L_26:
        /*0058*/ 	.byte	0x04, 0x17
        /*005a*/ 	.short	(.L_28 - .L_27)
.L_27:
        /*005c*/ 	.word	0x00000000
        /*0060*/ 	.short	0x0008
        /*0062*/ 	.short	0x002c
        /*0064*/ 	.byte	0x00, 0xf0, 0x11, 0x00


	//----- nvinfo : EIATTR_KPARAM_INFO
	.align		4
.L_28:
        /*0068*/ 	.byte	0x04, 0x17
        /*006a*/ 	.short	(.L_30 - .L_29)
.L_29:
        /*006c*/ 	.word	0x00000000
        /*0070*/ 	.short	0x0007
        /*0072*/ 	.short	0x0028
        /*0074*/ 	.byte	0x00, 0xf0, 0x11, 0x00


	//----- nvinfo : EIATTR_KPARAM_INFO
	.align		4
.L_30:
        /*0078*/ 	.byte	0x04, 0x17
        /*007a*/ 	.short	(.L_32 - .L_31)
.L_31:
        /*007c*/ 	.word	0x00000000
        /*0080*/ 	.short	0x0006
        /*0082*/ 	.short	0x0024
        /*0084*/ 	.byte	0x00, 0xf0, 0x11, 0x00


	//----- nvinfo : EIATTR_KPARAM_INFO
	.align		4
.L_32:
        /*0088*/ 	.byte	0x04, 0x17
        /*008a*/ 	.short	(.L_34 - .L_33)
.L_33:
        /*008c*/ 	.word	0x00000000
        /*0090*/ 	.short	0x0005
        /*0092*/ 	.short	0x0020
        /*0094*/ 	.byte	0x00, 0xf0, 0x11, 0x00


	//----- nvinfo : EIATTR_KPARAM_INFO
	.align		4
.L_34:
        /*0098*/ 	.byte	0x04, 0x17
        /*009a*/ 	.short	(.L_36 - .L_35)
.L_35:
        /*009c*/ 	.word	0x00000000
        /*00a0*/ 	.short	0x0004
        /*00a2*/ 	.short	0x001c
        /*00a4*/ 	.byte	0x00, 0xf0, 0x11, 0x00


	//----- nvinfo : EIATTR_KPARAM_INFO
	.align		4
.L_36:
        /*00a8*/ 	.byte	0x04, 0x17
        /*00aa*/ 	.short	(.L_38 - .L_37)
.L_37:
        /*00ac*/ 	.word	0x00000000
        /*00b0*/ 	.short	0x0003
        /*00b2*/ 	.short	0x0018
        /*00b4*/ 	.byte	0x00, 0xf0, 0x11, 0x00


	//----- nvinfo : EIATTR_KPARAM_INFO
	.align		4
.L_38:
        /*00b8*/ 	.byte	0x04, 0x17
        /*00ba*/ 	.short	(.L_40 - .L_39)
.L_39:
        /*00bc*/ 	.word	0x00000000
        /*00c0*/ 	.short	0x0002
        /*00c2*/ 	.short	0x0010
        /*00c4*/ 	.byte	0x00, 0xf4, 0x21, 0x00


	//----- nvinfo : EIATTR_KPARAM_INFO
	.align		4
.L_40:
        /*00c8*/ 	.byte	0x04, 0x17
        /*00ca*/ 	.short	(.L_42 - .L_41)
.L_41:
        /*00cc*/ 	.word	0x00000000
        /*00d0*/ 	.short	0x0001
        /*00d2*/ 	.short	0x0008
        /*00d4*/ 	.byte	0x00, 0xf4, 0x21, 0x00


	//----- nvinfo : EIATTR_KPARAM_INFO
	.align		4
.L_42:
        /*00d8*/ 	.byte	0x04, 0x17
        /*00da*/ 	.short	(.L_44 - .L_43)
.L_43:
        /*00dc*/ 	.word	0x00000000
        /*00e0*/ 	.short	0x0000
        /*00e2*/ 	.short	0x0000
        /*00e4*/ 	.byte	0x00, 0xf4, 0x21, 0x00


	//----- nvinfo : EIATTR_AT_ENTRY_FRAGMENTS
	.align		4
.L_44:
        /*00e8*/ 	.byte	0x04, 0x4f
        /*00ea*/ 	.short	(.L_46 - .L_45)


	//   ....[0]....
.L_45:
        /*00ec*/ 	.word	0x00000004


	//----- nvinfo : EIATTR_RESERVED_SMEM_USED
	.align		4
.L_46:
        /*00f0*/ 	.byte	0x01, 0x41
	.zero		2


	//----- nvinfo : EIATTR_SPARSE_MMA_MASK
	.align		4
        /*00f4*/ 	.byte	0x03, 0x50
        /*00f6*/ 	.short	0x0000


	//----- nvinfo : EIATTR_TCGEN05_1CTA_USED
	.align		4
        /*00f8*/ 	.byte	0x01, 0x51
	.zero		2


	//----- nvinfo : EIATTR_MAXREG_COUNT
	.align		4
        /*00fc*/ 	.byte	0x03, 0x1b
        /*00fe*/ 	.short	0x00ff


	//----- nvinfo : EIATTR_NUM_BARRIERS
	.align		4
        /*0100*/ 	.byte	0x02, 0x4c
        /*0102*/ 	.byte	0x01
	.zero		1


	//----- nvinfo : EIATTR_INT_WARP_WIDE_INSTR_OFFSETS
	.align		4
        /*0104*/ 	.byte	0x04, 0x31
        /*0106*/ 	.short	(.L_48 - .L_47)


	//   ....[0]....
.L_47:
        /*0108*/ 	.word	0x000024e0


	//   ....[1]....
        /*010c*/ 	.word	0x00002520


	//   ....[2]....
        /*0110*/ 	.word	0x00003460


	//   ....[3]....
        /*0114*/ 	.word	0x00008cc0


	//   ....[4]....
        /*0118*/ 	.word	0x00008d10


	//----- nvinfo : EIATTR_COOP_GROUP_MASK_REGIDS
	.align		4
.L_48:
        /*011c*/ 	.byte	0x04, 0x29
        /*011e*/ 	.short	(.L_50 - .L_49)


	//   ....[0]....
.L_49:
        /*0120*/ 	.word	0xffffffff


	//   ....[1]....
        /*0124*/ 	.word	0xffffffff


	//   ....[2]....
        /*0128*/ 	.word	0xffffffff


	//   ....[3]....
        /*012c*/ 	.word	0xffffffff


	//----- nvinfo : EIATTR_COOP_GROUP_INSTR_OFFSETS
	.align		4
.L_50:
        /*0130*/ 	.byte	0x04, 0x28
        /*0132*/ 	.short	(.L_52 - .L_51)


	//   ....[0]....
.L_51:
        /*0134*/ 	.word	0x00000070


	//   ....[1]....
        /*0138*/ 	.word	0x00000330


	//   ....[2]....
        /*013c*/ 	.word	0x00008b50


	//   ....[3]....
        /*0140*/ 	.word	0x00008dc0


	//----- nvinfo : EIATTR_VRC_CTA_INIT_COUNT
	.align		4
.L_52:
        /*0144*/ 	.byte	0x02, 0x4a
        /*0146*/ 	.byte	0x80
	.zero		1


	//----- nvinfo : EIATTR_MBARRIER_INSTR_OFFSETS
	.align		4
        /*0148*/ 	.byte	0x04, 0x39
        /*014a*/ 	.short	(.L_54 - .L_53)


	//   ....[0]....
.L_53:
        /*014c*/ 	.word	0x00002a10
        /*0150*/ 	.word	0x000000ff
        /*0154*/ 	.word	0x00000000
        /*0158*/ 	.short	0x0100
        /*015a*/ 	.byte	0x10
	.zero		1


	//   ....[1]....
        /*015c*/ 	.word	0x000034a0
        /*0160*/ 	.word	0x000000ff
        /*0164*/ 	.word	0x00005008
        /*0168*/ 	.short	0x0100
        /*016a*/ 	.byte	0x0c
	.zero		1


	//   ....[2]....
        /*016c*/ 	.word	0x00003b50
        /*0170*/ 	.word	0x000000ff
        /*0174*/ 	.word	0x00000000
        /*0178*/ 	.short	0x010a
        /*017a*/ 	.byte	0x10
	.zero		1


	//   ....[3]....
        /*017c*/ 	.word	0x000047d0
        /*0180*/ 	.word	0x000000ff
        /*0184*/ 	.word	0x00000000
        /*0188*/ 	.short	0x010a
        /*018a*/ 	.byte	0x10
	.zero		1


	//   ....[4]....
        /*018c*/ 	.word	0x00004940
        /*0190*/ 	.word	0x000000ff
        /*0194*/ 	.word	0x00005000
        /*0198*/ 	.short	0x0108
        /*019a*/ 	.byte	0x0c
	.zero		1


	//   ....[5]....
        /*019c*/ 	.word	0x000049e0
        /*01a0*/ 	.word	0x000000ff
        /*01a4*/ 	.word	0x00005008
        /*01a8*/ 	.short	0x0108
        /*01aa*/ 	.byte	0x0c
	.zero		1


	//   ....[6]....
        /*01ac*/ 	.word	0x00008de0
        /*01b0*/ 	.word	0x000000ff
        /*01b4*/ 	.word	0x00000000
        /*01b8*/ 	.short	0x010a
        /*01ba*/ 	.byte	0x10
	.zero		1


	//   ....[7]....
        /*01bc*/ 	.word	0x00008e10
        /*01c0*/ 	.word	0x000000ff
        /*01c4*/ 	.word	0x00000000
        /*01c8*/ 	.short	0x010a
        /*01ca*/ 	.byte	0x10
	.zero		1


	//----- nvinfo : EIATTR_NUM_MBARRIERS
	.align		4
.L_54:
        /*01cc*/ 	.byte	0x03, 0x38
        /*01ce*/ 	.short	0x0002


	//----- nvinfo : EIATTR_EXIT_INSTR_OFFSETS
	.align		4
        /*01d0*/ 	.byte	0x04, 0x1c
        /*01d2*/ 	.short	(.L_56 - .L_55)


	//   ....[0]....
.L_55:
        /*01d4*/ 	.word	0x00008dd0


	//----- nvinfo : EIATTR_REQNTID
	.align		4
.L_56:
        /*01d8*/ 	.byte	0x04, 0x10
        /*01da*/ 	.short	(.L_58 - .L_57)
.L_57:
        /*01dc*/ 	.word	0x00000080
        /*01e0*/ 	.word	0x00000001
        /*01e4*/ 	.word	0x00000001


	//----- nvinfo : EIATTR_CRS_STACK_SIZE
	.align		4
.L_58:
        /*01e8*/ 	.byte	0x04, 0x1e
        /*01ea*/ 	.short	(.L_60 - .L_59)
.L_59:
        /*01ec*/ 	.word	0x00000000


	//----- nvinfo : EIATTR_CBANK_PARAM_SIZE
	.align		4
.L_60:
        /*01f0*/ 	.byte	0x03, 0x19
        /*01f2*/ 	.short	0x0050


	//----- nvinfo : EIATTR_PARAM_CBANK
	.align		4
        /*01f4*/ 	.byte	0x04, 0x0a
        /*01f6*/ 	.short	(.L_62 - .L_61)
	.align		4
.L_61:
        /*01f8*/ 	.word	index@(.nv.constant0.matmul_kernel)
        /*01fc*/ 	.short	0x0380
        /*01fe*/ 	.short	0x0050


	//----- nvinfo : EIATTR_SW_WAR
	.align		4
.L_62:
        /*0200*/ 	.byte	0x04, 0x36
        /*0202*/ 	.short	(.L_64 - .L_63)
.L_63:
        /*0204*/ 	.word	0x00000008
.L_64:


//--------------------- .nv.compat                --------------------------
	.section	.nv.compat,"",@"SHT_CUDA_COMPAT_INFO"
	.align	4
        /*0000*/ 	.byte	0x02, 0x02, 0x02, 0x00, 0x02, 0x05, 0x05, 0x00, 0x02, 0x03, 0x00, 0x00, 0x02, 0x06, 0x01, 0x00


//--------------------- .nv.callgraph             --------------------------
	.section	.nv.callgraph,"",@"SHT_CUDA_CALLGRAPH"
	.align	4
	.sectionentsize	8
	.align		4
        /*0000*/ 	.word	0x00000000
	.align		4
        /*0004*/ 	.word	0xffffffff
	.align		4
        /*0008*/ 	.word	0x00000000
	.align		4
        /*000c*/ 	.word	0xfffffffe
	.align		4
        /*0010*/ 	.word	0x00000000
	.align		4
        /*0014*/ 	.word	0xfffffffd
	.align		4
        /*0018*/ 	.word	0x00000000
	.align		4
        /*001c*/ 	.word	0xfffffffc


//--------------------- .text.matmul_kernel       --------------------------
	.section	.text.matmul_kernel,"ax",@progbits
	.align	128
        .global         matmul_kernel
        .type           matmul_kernel,@function
        .size           matmul_kernel,(.L_x_20 - matmul_kernel)
        .other          matmul_kernel,@"STO_CUDA_ENTRY STV_DEFAULT"
matmul_kernel:
.text.matmul_kernel:
[----:B------:R-:W0:Y:S01]  /*0000*/  LDC R1, c[0x0][0x37c] ;  /* 0x0000df00ff017b82 */ /* 0x000e220000000800 */
[----:B------:R-:W1:Y:S01]  /*0010*/  S2R R143, SR_TID.X ;  /* 0x00000000008f7919 */ /* 0x000e620000002100 */
[----:B------:R-:W2:Y:S01]  /*0020*/  LDCU.64 UR18, c[0x0][0x358] ;  /* 0x00006b00ff1277ac */ /* 0x000ea20008000a00 */
[----:B-1----:R-:W-:-:S13]  /*0030*/  ISETP.GE.U32.AND P0, PT, R143, 0x20, PT ;  /* 0x000000208f00780c */ /* 0x002fda0003f06070 */
[----:B------:R-:W-:Y:S02]  /*0040*/  VOTEU.ANY UP0, P0 ;  /* 0x0000000000ff7886 */ /* 0x000fe40000000100 */
[----:B0-2---:R-:W-:Y:S05]  /*0050*/  BRA.U UP0, `(.L_x_0) ;  /* 0x0000000100b87547 */ /* 0x005fea000b800000 */
[----:B------:R-:W0:Y:S01]  /*0060*/  S2UR UR6, SR_CgaCtaId ;  /* 0x00000000000679c3 */ /* 0x000e220000008800 */
[----:B------:R-:W-:Y:S01]  /*0070*/  NOP ;  /* 0x0000000000007918 */ /* 0x000fe20000000000 */
[----:B------:R-:W-:Y:S02]  /*0080*/  UMOV UR4, 0x40 ;  /* 0x0000004000047882 */ /* 0x000fe40000000000 */
[----:B0-----:R-:W-:-:S09]  /*0090*/  ULEA UR4, UR6, UR4, 0x18 ;  /* 0x0000000406047291 */ /* 0x001fd2000f8ec0ff */
[----:B------:R-:W0:Y:S01]  /*00a0*/  LDS.U8 R0, [UR4] ;  /* 0x00000004ff007984 */ /* 0x000e220008000000 */
[----:B------:R-:W-:Y:S02]  /*00b0*/  UMOV UR4, 0x400 ;  /* 0x0000040000047882 */ /* 0x000fe40000000000 */
[----:B------:R-:W-:Y:S01]  /*00c0*/  ULEA UR4, UR6, UR4, 0x18 ;  /* 0x0000000406047291 */ /* 0x000fe2000f8ec0ff */
[----:B0-----:R-:W-:-:S13]  /*00d0*/  ISETP.NE.AND P0, PT, R0, RZ, PT ;  /* 0x000000ff0000720c */ /* 0x001fda0003f05270 */
[----:B------:R-:W-:Y:S05]  /*00e0*/  @P0 BRA `(.L_x_1) ;  /* 0x00000000007c0947 */ /* 0x000fea0003800000 */
[----:B------:R-:W-:-:S13]  /*00f0*/  ELECT P0, URZ, PT ;  /* 0x0000000000ff782f */ /* 0x000fda0003800000 */
[----:B------:R-:W-:Y:S05]  /*0100*/  @!P0 BRA `(.L_x_2) ;  /* 0x0000000000848947 */ /* 0x000fea0003800000 */
[----:B------:R-:W-:Y:S01]  /*0110*/  UMOV UR5, 0x8 ;  /* 0x0000000800057882 */ /* 0x000fe20000000000 */
[----:B------:R-:W-:Y:S02]  /*0120*/  IMAD.MOV.U32 R4, RZ, RZ, 0x1 ;  /* 0x00000001ff047424 */ /* 0x000fe400078e00ff */
[----:B------:R-:W-:Y:S02]  /*0130*/  IMAD.MOV.U32 R5, RZ, RZ, 0xff ;  /* 0x000000ffff057424 */ /* 0x000fe400078e00ff */
[----:B------:R-:W-:Y:S04]  /*0140*/  DEPBAR.LE SB0, 0x36 ;  /* 0x00008d800000791a */ /* 0x000fe80000000000 */
[----:B------:R-:W0:Y:S02]  /*0150*/  UTCATOMSWS.FIND_AND_SET.ALIGN UP1, UR5, UR5 ;  /* 0x00000005000575e3 */ /* 0x000e240008020800 */
[----:B0-----:R-:W-:-:S04]  /*0160*/  PLOP3.LUT P0, PT, PT, PT, UP1, 0x80, 0x8 ;  /* 0x000000000008781c */ /* 0x001fc80003f0f018 */
[----:B------:R-:W-:-:S04]  /*0170*/  SEL R0, RZ, 0xffffffff, !P0 ;  /* 0xffffffffff007807 */ /* 0x000fc80004000000 */
[----:B------:R-:W-:Y:S01]  /*0180*/  ISETP.NE.AND P0, PT, R0, RZ, PT ;  /* 0x000000ff0000720c */ /* 0x000fe20003f05270 */
[----:B------:R-:W-:-:S12]  /*0190*/  IMAD.U32 R0, RZ, RZ, UR5 ;  /* 0x00000005ff007e24 */ /* 0x000fd8000f8e00ff */
[----:B------:R-:W-:Y:S05]  /*01a0*/  @P0 BRA `(.L_x_3) ;  /* 0x0000000000240947 */ /* 0x000fea0003800000 */
.L_x_4:
[----:B------:R-:W-:Y:S05]  /*01b0*/  NANOSLEEP 0x64 ;  /* 0x000000640000795d */ /* 0x000fea0003800000 */
[----:B------:R-:W-:-:S05]  /*01c0*/  UMOV UR5, 0x8 ;  /* 0x0000000800057882 */ /* 0x000fca0000000000 */
[----:B------:R-:W-:Y:S04]  /*01d0*/  DEPBAR.LE SB0, 0x36 ;  /* 0x00008d800000791a */ /* 0x000fe80000000000 */
[----:B------:R-:W0:Y:S02]  /*01e0*/  UTCATOMSWS.FIND_AND_SET.ALIGN UP1, UR5, UR5 ;  /* 0x00000005000575e3 */ /* 0x000e240008020800 */
[----:B0-----:R-:W-:-:S04]  /*01f0*/  PLOP3.LUT P0, PT, PT, PT, UP1, 0x80, 0x8 ;  /* 0x000000000008781c */ /* 0x001fc80003f0f018 */
[----:B------:R-:W-:-:S04]  /*0200*/  SEL R0, RZ, 0xffffffff, !P0 ;  /* 0xffffffffff007807 */ /* 0x000fc80004000000 */
[----:B------:R-:W-:Y:S01]  /*0210*/  ISETP.NE.AND P0, PT, R0, RZ, PT ;  /* 0x000000ff0000720c */ /* 0x000fe20003f05270 */
[----:B------:R-:W-:-:S12]  /*0220*/  IMAD.U32 R0, RZ, RZ, UR5 ;  /* 0x00000005ff007e24 */ /* 0x000fd8000f8e00ff */
[----:B------:R-:W-:Y:S05]  /*0230*/  @!P0 BRA `(.L_x_4) ;  /* 0xfffffffc00dc8947 */ /* 0x000fea000383ffff */
.L_x_3:
[C---:B------:R-:W-:Y:S01]  /*0240*/  VIADD R3, R0.reuse, 0x10 ;  /* 0x0000001000037836 */ /* 0x040fe20000000000 */
[----:B------:R-:W-:Y:S01]  /*0250*/  UMOV UR5, 0x50 ;  /* 0x0000005000057882 */ /* 0x000fe20000000000 */
[----:B------:R-:W-:Y:S01]  /*0260*/  SHF.L.U32 R2, R5, R0, RZ ;  /* 0x0000000005027219 */ /* 0x000fe200000006ff */
[----:B------:R-:W-:Y:S01]  /*0270*/  ULEA UR5, UR6, UR5, 0x18 ;  /* 0x0000000506057291 */ /* 0x000fe2000f8ec0ff */
[----:B------:R-:W-:Y:S01]  /*0280*/  IMAD.SHL.U32 R0, R0, 0x20, RZ ;  /* 0x0000002000007824 */ /* 0x000fe200078e00ff */
[----:B------:R-:W-:-:S04]  /*0290*/  SHF.L.U32 R3, R4, R3, RZ ;  /* 0x0000000304037219 */ /* 0x000fc800000006ff */
[----:B------:R-:W-:-:S05]  /*02a0*/  LOP3.LUT R2, R3, R2, RZ, 0xfc, !PT ;  /* 0x0000000203027212 */ /* 0x000fca00078efcff */
[----:B------:R0:W-:Y:S04]  /*02b0*/  ATOMS.OR RZ, [UR5], R2 ;  /* 0x00000002ffff798c */ /* 0x0001e8000b000005 */
[----:B------:R0:W-:Y:S01]  /*02c0*/  STS [UR4], R0 ;  /* 0x00000000ff007988 */ /* 0x0001e20008000804 */
[----:B------:R-:W-:Y:S05]  /*02d0*/  BRA `(.L_x_2) ;  /* 0x0000000000107947 */ /* 0x000fea0003800000 */
.L_x_1:
[----:B------:R-:W-:Y:S01]  /*02e0*/  IMAD.MOV.U32 R0, RZ, RZ, -0x1 ;  /* 0xffffffffff007424 */ /* 0x000fe200078e00ff */
[----:B------:R-:W-:-:S04]  /*02f0*/  MOV R2, 0x320 ;  /* 0x0000032000027802 */ /* 0x000fc80000000f00 */
[----:B------:R0:W-:Y:S03]  /*0300*/  STS [UR4], R0 ;  /* 0x00000000ff007988 */ /* 0x0001e60008000804 */
[----:B0-----:R-:W-:Y:S05]  /*0310*/  CALL.REL.NOINC `($__internal_1_$__cuda_sm10x_tcgen05_guardrail_trap_phase_invalid_during_alloc) ;  /* 0x0000008800d47944 */ /* 0x001fea0003c00000 */
.L_x_2:
[----:B------:R-:W-:Y:S05]  /*0320*/  WARPSYNC.ALL ;  /* 0x0000000000007948 */ /* 0x000fea0003800000 */
[----:B------:R-:W-:Y:S01]  /*0330*/  NOP ;  /* 0x0000000000007918 */ /* 0x000fe20000000000 */
.L_x_0:
[----:B------:R-:W1:Y:S01]  /*0340*/  LDC.64 R18, c[0x0][0x398] ;  /* 0x0000e600ff127b82 */ /* 0x000e620000000a00 */
[----:B------:R-:W2:Y:S01]  /*0350*/  S2R R5, SR_CTAID.X ;  /* 0x0000000000057919 */ /* 0x000ea20000002500 */
[----:B------:R-:W-:Y:S01]  /*0360*/  UMOV UR12, 0x400 ;  /* 0x00000400000c7882 */ /* 0x000fe20000000000 */
[----:B------:R-:W3:Y:S01]  /*0370*/  LDCU.128 UR8, c[0x0][0x3a0] ;  /* 0x00007400ff0877ac */ /* 0x000ee20008000c00 */
[----:B------:R-:W-:Y:S01]  /*0380*/  LOP3.LUT R92, R143, 0xf, RZ, 0xc0, !PT ;  /* 0x0000000f8f5c7812 */ /* 0x000fe200078ec0ff */
[----:B------:R-:W4:Y:S03]  /*0390*/  LDCU.128 UR24, c[0x0][0x380] ;  /* 0x00007000ff1877ac */ /* 0x000f260008000c00 */
[----:B------:R-:W5:Y:S01]  /*03a0*/  S2UR UR5, SR_CgaCtaId ;  /* 0x00000000000579c3 */ /* 0x000f620000008800 */
[----:B------:R-:W0:Y:S01]  /*03b0*/  LDCU UR16, c[0x0][0x3b0] ;  /* 0x00007600ff1077ac */ /* 0x000e220008000800 */
[----:B------:R-:W-:Y:S01]  /*03c0*/  UMOV UR14, 0x1 ;  /* 0x00000001000e7882 */ /* 0x000fe20000000000 */
[----:B---3--:R-:W-:Y:S01]  /*03d0*/  IMAD.U32 R74, RZ, RZ, UR10 ;  /* 0x0000000aff4a7e24 */ /* 0x008fe2000f8e00ff */
[----:B------:R-:W-:Y:S01]  /*03e0*/  UIADD3 UR22, UPT, UPT, UR8, 0xf, URZ ;  /* 0x0000000f08167890 */ /* 0x000fe2000fffe0ff */
[----:B01----:R-:W-:-:S03]  /*03f0*/  VIADD R0, R19, 0xff ;  /* 0x000000ff13007836 */ /* 0x003fc60000000000 */
[----:B------:R-:W-:Y:S02]  /*0400*/  UISETP.GT.AND UP1, UPT, UR22, 0xf, UPT ;  /* 0x0000000f1600788c */ /* 0x000fe4000bf24270 */
[----:B------:R-:W-:Y:S01]  /*0410*/  SHF.R.S32.HI R3, RZ, 0x1f, R0 ;  /* 0x0000001fff037819 */ /* 0x000fe20000011400 */
[----:B-----5:R-:W-:-:S03]  /*0420*/  ULEA UR12, UR5, UR12, 0x18 ;  /* 0x0000000c050c7291 */ /* 0x020fc6000f8ec0ff */
[----:B------:R-:W-:Y:S01]  /*0430*/  LEA.HI R3, R3, R0, RZ, 0x8 ;  /* 0x0000000003037211 */ /* 0x000fe200078f40ff */
[----:B------:R-:W-:Y:S01]  /*0440*/  BAR.SYNC.DEFER_BLOCKING 0x0 ;  /* 0x0000000000007b1d */ /* 0x000fe20000010000 */
[----:B--2---:R-:W-:Y:S01]  /*0450*/  IABS R8, R5 ;  /* 0x0000000500087213 */ /* 0x004fe20000000000 */
[----:B------:R-:W-:Y:S01]  /*0460*/  UIADD3 UR7, UPT, UPT, UR12, 0x5000, URZ ;  /* 0x000050000c077890 */ /* 0x000fe2000fffe0ff */
[----:B------:R-:W-:-:S05]  /*0470*/  SHF.R.S32.HI R3, RZ, 0x8, R3 ;  /* 0x00000008ff037819 */ /* 0x000fca0000011403 */
[----:B------:R-:W-:-:S05]  /*0480*/  IMAD.SHL.U32 R4, R3, 0x8, RZ ;  /* 0x0000000803047824 */ /* 0x000fca00078e00ff */
[-C--:B------:R-:W-:Y:S02]  /*0490*/  IABS R7, R4.reuse ;  /* 0x0000000400077213 */ /* 0x080fe40000000000 */
[----:B------:R-:W-:Y:S02]  /*04a0*/  IABS R10, R4 ;  /* 0x00000004000a7213 */ /* 0x000fe40000000000 */
[----:B------:R-:W0:Y:S01]  /*04b0*/  I2F.RP R0, R7 ;  /* 0x0000000700007306 */ /* 0x000e220000209400 */
[----:B------:R-:W1:Y:S07]  /*04c0*/  LDS R20, [UR12] ;  /* 0x0000000cff147984 */ /* 0x000e6e0008000800 */
[----:B0-----:R-:W0:Y:S02]  /*04d0*/  MUFU.RCP R0, R0 ;  /* 0x0000000000007308 */ /* 0x001e240000001000 */
[----:B0-----:R-:W-:-:S02]  /*04e0*/  VIADD R2, R0, 0xffffffe ;  /* 0x0ffffffe00027836 */ /* 0x001fc40000000000 */
[----:B------:R-:W-:Y:S01]  /*04f0*/  IMAD.MOV R0, RZ, RZ, -R10 ;  /* 0x000000ffff007224 */ /* 0x000fe200078e0a0a */
[----:B------:R-:W-:-:S03]  /*0500*/  IABS R10, R18 ;  /* 0x00000012000a7213 */ /* 0x000fc60000000000 */
[----:B------:R0:W2:Y:S02]  /*0510*/  F2I.FTZ.U32.TRUNC.NTZ R3, R2 ;  /* 0x0000000200037305 */ /* 0x0000a4000021f000 */
[----:B0-----:R-:W-:Y:S01]  /*0520*/  IMAD.MOV.U32 R2, RZ, RZ, RZ ;  /* 0x000000ffff027224 */ /* 0x001fe200078e00ff */
[----:B-1----:R-:W-:Y:S01]  /*0530*/  R2UR UR21, R20 ;  /* 0x00000000141572ca */ /* 0x002fe200000e0000 */
[----:B--2---:R-:W-:-:S04]  /*0540*/  IMAD.MOV R6, RZ, RZ, -R3 ;  /* 0x000000ffff067224 */ /* 0x004fc800078e0a03 */
[----:B------:R-:W-:Y:S02]  /*0550*/  IMAD R9, R6, R7, RZ ;  /* 0x0000000706097224 */ /* 0x000fe400078e02ff */
[----:B------:R-:W-:Y:S02]  /*0560*/  IMAD.MOV.U32 R6, RZ, RZ, R8 ;  /* 0x000000ffff067224 */ /* 0x000fe400078e0008 */
[----:B------:R-:W-:-:S06]  /*0570*/  IMAD.HI.U32 R3, R3, R9, R2 ;  /* 0x0000000903037227 */ /* 0x000fcc00078e0002 */
[----:B------:R-:W-:-:S04]  /*0580*/  IMAD.HI.U32 R3, R3, R6, RZ ;  /* 0x0000000603037227 */ /* 0x000fc800078e00ff */
[----:B------:R-:W-:Y:S01]  /*0590*/  IMAD R0, R3, R0, R6 ;  /* 0x0000000003007224 */ /* 0x000fe200078e0206 */
[----:B------:R-:W-:Y:S04]  /*05a0*/  BAR.SYNC.DEFER_BLOCKING 0x0 ;  /* 0x0000000000007b1d */ /* 0x000fe80000010000 */
[----:B------:R-:W-:-:S13]  /*05b0*/  ISETP.GT.U32.AND P1, PT, R7, R0, PT ;  /* 0x000000000700720c */ /* 0x000fda0003f24070 */
[----:B------:R-:W-:Y:S02]  /*05c0*/  @!P1 IMAD.IADD R0, R0, 0x1, -R7 ;  /* 0x0000000100009824 */ /* 0x000fe400078e0a07 */
[----:B------:R-:W-:Y:S01]  /*05d0*/  @!P1 VIADD R3, R3, 0x1 ;  /* 0x0000000103039836 */ /* 0x000fe20000000000 */
[----:B------:R-:W-:Y:S02]  /*05e0*/  ISETP.NE.AND P1, PT, R4, RZ, PT ;  /* 0x000000ff0400720c */ /* 0x000fe40003f25270 */
[----:B------:R-:W-:Y:S02]  /*05f0*/  ISETP.GE.U32.AND P0, PT, R0, R7, PT ;  /* 0x000000070000720c */ /* 0x000fe40003f06070 */
[----:B------:R-:W-:-:S04]  /*0600*/  LOP3.LUT R0, R5, R4, RZ, 0x3c, !PT ;  /* 0x0000000405007212 */ /* 0x000fc800078e3cff */
[----:B------:R-:W-:Y:S01]  /*0610*/  ISETP.GE.AND P2, PT, R0, RZ, PT ;  /* 0x000000ff0000720c */ /* 0x000fe20003f46270 */
[----:B------:R-:W-:-:S06]  /*0620*/  VIADD R0, R18, 0x3f ;  /* 0x0000003f12007836 */ /* 0x000fcc0000000000 */
[----:B------:R-:W-:-:S04]  /*0630*/  @P0 VIADD R3, R3, 0x1 ;  /* 0x0000000103030836 */ /* 0x000fc80000000000 */
[----:B------:R-:W-:Y:S01]  /*0640*/  IMAD.MOV.U32 R2, RZ, RZ, R3 ;  /* 0x000000ffff027224 */ /* 0x000fe200078e0003 */
[----:B------:R-:W-:-:S03]  /*0650*/  SHF.R.S32.HI R3, RZ, 0x1f, R0 ;  /* 0x0000001fff037819 */ /* 0x000fc60000011400 */
[----:B------:R-:W-:Y:S01]  /*0660*/  @!P2 IMAD.MOV R2, RZ, RZ, -R2 ;  /* 0x000000ffff02a224 */ /* 0x000fe200078e0a02 */
[----:B------:R-:W-:Y:S02]  /*0670*/  @!P1 LOP3.LUT R2, RZ, R4, RZ, 0x33, !PT ;  /* 0x00000004ff029212 */ /* 0x000fe400078e33ff */
[----:B------:R-:W-:-:S03]  /*0680*/  LEA.HI R3, R3, R0, RZ, 0x6 ;  /* 0x0000000003037211 */ /* 0x000fc600078f30ff */
[----:B------:R-:W-:Y:S02]  /*0690*/  IMAD.SHL.U32 R11, R2, 0x8, RZ ;  /* 0x00000008020b7824 */ /* 0x000fe400078e00ff */
[----:B------:R-:W-:-:S03]  /*06a0*/  IMAD.MOV R2, RZ, RZ, -R2 ;  /* 0x000000ffff027224 */ /* 0x000fc600078e0a02 */
[----:B------:R-:W-:Y:S01]  /*06b0*/  LEA.HI.SX32 R3, R3, -R11, 0x1a ;  /* 0x8000000b03037211 */ /* 0x000fe200078fd2ff */
[----:B------:R-:W-:Y:S02]  /*06c0*/  IMAD R12, R4, R2, R5 ;  /* 0x00000002040c7224 */ /* 0x000fe400078e0205 */
[----:B------:R-:W-:Y:S01]  /*06d0*/  IMAD.MOV.U32 R2, RZ, RZ, RZ ;  /* 0x000000ffff027224 */ /* 0x000fe200078e00ff */
[----:B------:R-:W-:-:S04]  /*06e0*/  VIMNMX R13, PT, PT, R3, 0x8, PT ;  /* 0x00000008030d7848 */ /* 0x000fc80003fe0100 */
[-C--:B------:R-:W-:Y:S02]  /*06f0*/  IABS R6, R13.reuse ;  /* 0x0000000d00067213 */ /* 0x080fe40000000000 */
[----:B------:R-:W-:Y:S02]  /*0700*/  IABS R4, R13 ;  /* 0x0000000d00047213 */ /* 0x000fe40000000000 */
[----:B------:R-:W0:Y:S08]  /*0710*/  I2F.RP R0, R6 ;  /* 0x0000000600007306 */ /* 0x000e300000209400 */
[----:B0-----:R-:W0:Y:S02]  /*0720*/  MUFU.RCP R0, R0 ;  /* 0x0000000000007308 */ /* 0x001e240000001000 */
[----:B0-----:R-:W-:Y:S01]  /*0730*/  VIADD R3, R0, 0xffffffe ;  /* 0x0ffffffe00037836 */ /* 0x001fe20000000000 */
[----:B------:R-:W-:-:S05]  /*0740*/  IABS R0, R19 ;  /* 0x0000001300007213 */ /* 0x000fca0000000000 */
[----:B------:R-:W0:Y:S02]  /*0750*/  F2I.FTZ.U32.TRUNC.NTZ R3, R3 ;  /* 0x0000000300037305 */ /* 0x000e24000021f000 */
[----:B0-----:R-:W-:-:S04]  /*0760*/  IMAD.MOV R7, RZ, RZ, -R3 ;  /* 0x000000ffff077224 */ /* 0x001fc800078e0a03 */
[----:B------:R-:W-:Y:S01]  /*0770*/  IMAD.MOV.U32 R5, RZ, RZ, R7 ;  /* 0x000000ffff057224 */ /* 0x000fe200078e0007 */
[----:B------:R-:W-:-:S03]  /*0780*/  IABS R7, R12 ;  /* 0x0000000c00077213 */ /* 0x000fc60000000000 */
[----:B------:R-:W-:-:S04]  /*0790*/  IMAD R5, R5, R6, RZ ;  /* 0x0000000605057224 */ /* 0x000fc800078e02ff */
[----:B------:R-:W-:Y:S02]  /*07a0*/  IMAD.HI.U32 R2, R3, R5, R2 ;  /* 0x0000000503027227 */ /* 0x000fe400078e0002 */
[----:B------:R-:W0:Y:S02]  /*07b0*/  I2F.RP R5, R0 ;  /* 0x0000000000057306 */ /* 0x000e240000209400 */
[----:B------:R-:W-:Y:S02]  /*07c0*/  IMAD.MOV R3, RZ, RZ, -R4 ;  /* 0x000000ffff037224 */ /* 0x000fe400078e0a04 */
[----:B------:R-:W-:-:S04]  /*07d0*/  IMAD.HI.U32 R2, R2, R7, RZ ;  /* 0x0000000702027227 */ /* 0x000fc800078e00ff */
[----:B------:R-:W-:Y:S01]  /*07e0*/  IMAD R3, R2, R3, R7 ;  /* 0x0000000302037224 */ /* 0x000fe200078e0207 */
[----:B------:R-:W1:Y:S04]  /*07f0*/  I2F.RP R4, R10 ;  /* 0x0000000a00047306 */ /* 0x000e680000209400 */
[----:B------:R-:W-:-:S04]  /*0800*/  ISETP.GT.U32.AND P1, PT, R6, R3, PT ;  /* 0x000000030600720c */ /* 0x000fc80003f24070 */
[----:B0-----:R-:W0:Y:S08]  /*0810*/  MUFU.RCP R5, R5 ;  /* 0x0000000500057308 */ /* 0x001e300000001000 */
[----:B-1----:R-:W1:Y:S01]  /*0820*/  MUFU.RCP R4, R4 ;  /* 0x0000000400047308 */ /* 0x002e620000001000 */
[----:B------:R-:W-:Y:S02]  /*0830*/  @!P1 IMAD.IADD R3, R3, 0x1, -R6 ;  /* 0x0000000103039824 */ /* 0x000fe400078e0a06 */
[----:B------:R-:W-:Y:S01]  /*0840*/  @!P1 VIADD R2, R2, 0x1 ;  /* 0x0000000102029836 */ /* 0x000fe20000000000 */
[----:B------:R-:W-:-:S02]  /*0850*/  ISETP.NE.AND P1, PT, R13, RZ, PT ;  /* 0x000000ff0d00720c */ /* 0x000fc40003f25270 */
[----:B------:R-:W-:Y:S02]  /*0860*/  ISETP.GE.U32.AND P0, PT, R3, R6, PT ;  /* 0x000000060300720c */ /* 0x000fe40003f06070 */
[----:B------:R-:W-:Y:S01]  /*0870*/  LOP3.LUT R3, R12, R13, RZ, 0x3c, !PT ;  /* 0x0000000d0c037212 */ /* 0x000fe200078e3cff */
[----:B0-----:R-:W-:-:S03]  /*0880*/  VIADD R8, R5, 0xffffffe ;  /* 0x0ffffffe05087836 */ /* 0x001fc60000000000 */
[----:B------:R-:W-:Y:S01]  /*0890*/  ISETP.GE.AND P2, PT, R3, RZ, PT ;  /* 0x000000ff0300720c */ /* 0x000fe20003f46270 */
[----:B------:R0:W2:Y:S01]  /*08a0*/  F2I.FTZ.U32.TRUNC.NTZ R9, R8 ;  /* 0x0000000800097305 */ /* 0x0000a2000021f000 */
[----:B-1----:R-:W-:Y:S01]  /*08b0*/  VIADD R6, R4, 0xffffffe ;  /* 0x0ffffffe04067836 */ /* 0x002fe20000000000 */
[----:B------:R-:W-:-:S04]  /*08c0*/  SHF.R.U32.HI R4, RZ, 0x4, R143 ;  /* 0x00000004ff047819 */ /* 0x000fc8000001168f */
[----:B------:R-:W-:Y:S02]  /*08d0*/  @P0 VIADD R2, R2, 0x1 ;  /* 0x0000000102020836 */ /* 0x000fe40000000000 */
[----:B------:R1:W3:Y:S01]  /*08e0*/  F2I.FTZ.U32.TRUNC.NTZ R7, R6 ;  /* 0x0000000600077305 */ /* 0x0002e2000021f000 */
[----:B------:R-:W-:Y:S01]  /*08f0*/  SGXT.U32 R4, R4, 0x3 ;  /* 0x000000030404781a */ /* 0x000fe20000000000 */
[----:B------:R-:W-:Y:S02]  /*0900*/  IMAD.MOV.U32 R133, RZ, RZ, R2 ;  /* 0x000000ffff857224 */ /* 0x000fe400078e0002 */
[----:B0-----:R-:W-:Y:S02]  /*0910*/  IMAD.MOV.U32 R8, RZ, RZ, RZ ;  /* 0x000000ffff087224 */ /* 0x001fe400078e00ff */
[----:B------:R-:W-:Y:S01]  /*0920*/  @!P2 IMAD.MOV R133, RZ, RZ, -R133 ;  /* 0x000000ffff85a224 */ /* 0x000fe200078e0a85 */
[----:B------:R-:W-:Y:S01]  /*0930*/  @!P1 LOP3.LUT R133, RZ, R13, RZ, 0x33, !PT ;  /* 0x0000000dff859212 */ /* 0x000fe200078e33ff */
[----:B--2---:R-:W-:-:S02]  /*0940*/  IMAD.MOV R5, RZ, RZ, -R9 ;  /* 0x000000ffff057224 */ /* 0x004fc400078e0a09 */
[----:B-1----:R-:W-:Y:S02]  /*0950*/  IMAD.MOV.U32 R6, RZ, RZ, RZ ;  /* 0x000000ffff067224 */ /* 0x002fe400078e00ff */
[----:B------:R-:W-:Y:S02]  /*0960*/  IMAD.MOV R2, RZ, RZ, -R133 ;  /* 0x000000ffff027224 */ /* 0x000fe400078e0a85 */
[----:B------:R-:W-:Y:S02]  /*0970*/  IMAD.SHL.U32 R133, R133, 0x100, RZ ;  /* 0x0000010085857824 */ /* 0x000fe400078e00ff */
[----:B------:R-:W-:Y:S02]  /*0980*/  IMAD R2, R13, R2, R12 ;  /* 0x000000020d027224 */ /* 0x000fe400078e020c */
[----:B------:R-:W-:Y:S01]  /*0990*/  IMAD R5, R5, R0, RZ ;  /* 0x0000000005057224 */ /* 0x000fe200078e02ff */
[----:B------:R-:W-:Y:S01]  /*09a0*/  LOP3.LUT R4, R133, R4, RZ, 0xfc, !PT ;  /* 0x0000000485047212 */ /* 0x000fe200078efcff */
[----:B------:R-:W-:Y:S01]  /*09b0*/  IMAD.IADD R3, R11, 0x1, R2 ;  /* 0x000000010b037824 */ /* 0x000fe200078e0202 */
[----:B------:R-:W-:Y:S01]  /*09c0*/  LOP3.LUT R2, R143, 0x3f, RZ, 0xc0, !PT ;  /* 0x0000003f8f027812 */ /* 0x000fe200078ec0ff */
[----:B---3--:R-:W-:Y:S01]  /*09d0*/  IMAD.MOV R11, RZ, RZ, -R7 ;  /* 0x000000ffff0b7224 */ /* 0x008fe200078e0a07 */
[C---:B------:R-:W-:Y:S01]  /*09e0*/  LOP3.LUT R13, R4.reuse, 0x8, RZ, 0xfc, !PT ;  /* 0x00000008040d7812 */ /* 0x040fe200078efcff */
[----:B------:R-:W-:Y:S01]  /*09f0*/  IMAD.HI.U32 R5, R9, R5, R8 ;  /* 0x0000000509057227 */ /* 0x000fe200078e0008 */
[----:B------:R-:W-:-:S02]  /*0a00*/  LOP3.LUT R16, R4, 0x18, RZ, 0xfc, !PT ;  /* 0x0000001804107812 */ /* 0x000fc400078efcff */
[----:B------:R-:W-:Y:S01]  /*0a10*/  IABS R8, R13 ;  /* 0x0000000d00087213 */ /* 0x000fe20000000000 */
[----:B------:R-:W-:Y:S01]  /*0a20*/  IMAD R136, R3, 0x40, R2 ;  /* 0x0000004003887824 */ /* 0x000fe200078e0202 */
[C---:B------:R-:W-:Y:S01]  /*0a30*/  LOP3.LUT R15, R4.reuse, 0x10, RZ, 0xfc, !PT ;  /* 0x00000010040f7812 */ /* 0x040fe200078efcff */
[----:B------:R-:W-:Y:S01]  /*0a40*/  IMAD R3, R11, R10, RZ ;  /* 0x0000000a0b037224 */ /* 0x000fe200078e02ff */
[----:B------:R-:W-:Y:S02]  /*0a50*/  LOP3.LUT R17, R4, 0x20, RZ, 0xfc, !PT ;  /* 0x0000002004117812 */ /* 0x000fe400078efcff */
[----:B------:R-:W-:Y:S01]  /*0a60*/  IABS R9, R136 ;  /* 0x0000008800097213 */ /* 0x000fe20000000000 */
[----:B------:R-:W-:Y:S01]  /*0a70*/  IMAD.HI.U32 R6, R7, R3, R6 ;  /* 0x0000000307067227 */ /* 0x000fe200078e0006 */
[----:B------:R-:W-:Y:S02]  /*0a80*/  IABS R12, R16 ;  /* 0x00000010000c7213 */ /* 0x000fe40000000000 */
[----:B------:R-:W-:Y:S01]  /*0a90*/  IABS R11, R15 ;  /* 0x0000000f000b7213 */ /* 0x000fe20000000000 */
[----:B------:R-:W-:Y:S01]  /*0aa0*/  IMAD.MOV.U32 R7, RZ, RZ, R9 ;  /* 0x000000ffff077224 */ /* 0x000fe200078e0009 */
[----:B------:R-:W-:Y:S01]  /*0ab0*/  IABS R14, R17 ;  /* 0x00000011000e7213 */ /* 0x000fe20000000000 */
[----:B------:R-:W-:Y:S01]  /*0ac0*/  IMAD.HI.U32 R3, R5, R8, RZ ;  /* 0x0000000805037227 */ /* 0x000fe200078e00ff */
[----:B------:R-:W-:-:S02]  /*0ad0*/  ISETP.GE.AND P0, PT, R13, RZ, PT ;  /* 0x000000ff0d00720c */ /* 0x000fc40003f06270 */
[----:B------:R-:W-:Y:S01]  /*0ae0*/  LOP3.LUT R20, R4, 0x28, RZ, 0xfc, !PT ;  /* 0x0000002804147812 */ /* 0x000fe200078efcff */
[----:B------:R-:W-:Y:S01]  /*0af0*/  IMAD.HI.U32 R6, R6, R7, RZ ;  /* 0x0000000706067227 */ /* 0x000fe200078e00ff */
[----:B------:R-:W-:Y:S02]  /*0b00*/  ISETP.GE.AND P3, PT, R15, RZ, PT ;  /* 0x000000ff0f00720c */ /* 0x000fe40003f66270 */
[----:B------:R-:W-:Y:S01]  /*0b10*/  ISETP.GE.AND P5, PT, R16, RZ, PT ;  /* 0x000000ff1000720c */ /* 0x000fe20003fa6270 */
[----:B------:R-:W-:Y:S01]  /*0b20*/  IMAD.MOV R9, RZ, RZ, -R3 ;  /* 0x000000ffff097224 */ /* 0x000fe200078e0a03 */
[C---:B------:R-:W-:Y:S01]  /*0b30*/  LOP3.LUT R21, R4.reuse, 0x50, RZ, 0xfc, !PT ;  /* 0x0000005004157812 */ /* 0x040fe200078efcff */
[----:B------:R-:W-:Y:S01]  /*0b40*/  IMAD.MOV R3, RZ, RZ, -R6 ;  /* 0x000000ffff037224 */ /* 0x000fe200078e0a06 */
[----:B------:R-:W-:Y:S01]  /*0b50*/  LOP3.LUT R22, R4, 0x58, RZ, 0xfc, !PT ;  /* 0x0000005804167812 */ /* 0x000fe200078efcff */
[----:B------:R-:W-:Y:S01]  /*0b60*/  IMAD R6, R0, R9, R8 ;  /* 0x0000000900067224 */ /* 0x000fe200078e0208 */
[----:B------:R-:W-:Y:S01]  /*0b70*/  LOP3.LUT R23, R4, 0x60, RZ, 0xfc, !PT ;  /* 0x0000006004177812 */ /* 0x000fe200078efcff */
[----:B------:R-:W-:Y:S01]  /*0b80*/  IMAD R3, R10, R3, R7 ;  /* 0x000000030a037224 */ /* 0x000fe200078e0207 */
[----:B------:R-:W-:Y:S01]  /*0b90*/  SHF.R.U32.HI R7, RZ, 0x5, R143 ;  /* 0x00000005ff077819 */ /* 0x000fe2000001168f */
[----:B------:R-:W-:Y:S01]  /*0ba0*/  IMAD.HI.U32 R8, R5, R12, RZ ;  /* 0x0000000c05087227 */ /* 0x000fe200078e00ff */
[----:B------:R-:W-:-:S02]  /*0bb0*/  ISETP.GT.U32.AND P2, PT, R0, R6, PT ;  /* 0x000000060000720c */ /* 0x000fc40003f44070 */
[----:B------:R-:W-:Y:S01]  /*0bc0*/  ISETP.GT.U32.AND P1, PT, R10, R3, PT ;  /* 0x000000030a00720c */ /* 0x000fe20003f24070 */
[----:B------:R-:W-:Y:S01]  /*0bd0*/  IMAD.HI.U32 R9, R5, R14, RZ ;  /* 0x0000000e05097227 */ /* 0x000fe200078e00ff */
[----:B------:R-:W-:Y:S02]  /*0be0*/  R2UR UR15, R7 ;  /* 0x00000000070f72ca */ /* 0x000fe400000e0000 */
[C---:B------:R-:W-:Y:S01]  /*0bf0*/  LOP3.LUT R24, R4.reuse, 0x70, RZ, 0xfc, !PT ;  /* 0x0000007004187812 */ /* 0x040fe200078efcff */
[----:B------:R-:W-:Y:S01]  /*0c00*/  IMAD.HI.U32 R7, R5, R11, RZ ;  /* 0x0000000b05077227 */ /* 0x000fe200078e00ff */
[C---:B------:R-:W-:Y:S02]  /*0c10*/  LOP3.LUT R26, R4.reuse, 0x80, RZ, 0xfc, !PT ;  /* 0x00000080041a7812 */ /* 0x040fe400078efcff */
[----:B------:R-:W-:Y:S01]  /*0c20*/  IABS R27, R24 ;  /* 0x00000018001b7213 */ /* 0x000fe20000000000 */
[----:B------:R-:W-:Y:S01]  /*0c30*/  IMAD.MOV R13, RZ, RZ, -R8 ;  /* 0x000000ffff0d7224 */ /* 0x000fe200078e0a08 */
[----:B------:R-:W-:Y:S01]  /*0c40*/  IABS R29, R26 ;  /* 0x0000001a001d7213 */ /* 0x000fe20000000000 */
[----:B------:R-:W-:Y:S01]  /*0c50*/  IMAD.MOV R7, RZ, RZ, -R7 ;  /* 0x000000ffff077224 */ /* 0x000fe200078e0a07 */
[C---:B------:R-:W-:Y:S01]  /*0c60*/  LOP3.LUT R40, R4.reuse, 0xc0, RZ, 0xfc, !PT ;  /* 0x000000c004287812 */ /* 0x040fe200078efcff */
[----:B------:R-:W-:Y:S01]  /*0c70*/  @!P1 IMAD.IADD R3, R3, 0x1, -R10 ;  /* 0x0000000103039824 */ /* 0x000fe200078e0a0a */
[----:B------:R-:W-:Y:S01]  /*0c80*/  LOP3.LUT R44, R4, 0xd0, RZ, 0xfc, !PT ;  /* 0x000000d0042c7812 */ /* 0x000fe200078efcff */
[----:B------:R-:W-:Y:S01]  /*0c90*/  IMAD.MOV R9, RZ, RZ, -R9 ;  /* 0x000000ffff097224 */ /* 0x000fe200078e0a09 */
[----:B------:R-:W-:Y:S01]  /*0ca0*/  IABS R45, R40 ;  /* 0x00000028002d7213 */ /* 0x000fe20000000000 */
[----:B------:R-:W-:Y:S01]  /*0cb0*/  IMAD R8, R0, R13, R12 ;  /* 0x0000000d00087224 */ /* 0x000fe200078e020c */
[----:B------:R-:W-:Y:S01]  /*0cc0*/  ISETP.GT.U32.AND P6, PT, R10, R3, PT ;  /* 0x000000030a00720c */ /* 0x000fe20003fc4070 */
[C---:B------:R-:W-:Y:S01]  /*0cd0*/  IMAD R7, R0.reuse, R7, R11 ;  /* 0x0000000700077224 */ /* 0x040fe200078e020b */
[----:B------:R-:W-:Y:S01]  /*0ce0*/  IABS R11, R20 ;  /* 0x00000014000b7213 */ /* 0x000fe20000000000 */
[C---:B------:R-:W-:Y:S01]  /*0cf0*/  IMAD R9, R0.reuse, R9, R14 ;  /* 0x0000000900097224 */ /* 0x040fe200078e020e */
[----:B------:R-:W-:Y:S01]  /*0d00*/  ISETP.GT.U32.AND P1, PT, R0, R8, PT ;  /* 0x000000080000720c */ /* 0x000fe20003f24070 */
[----:B------:R-:W-:Y:S01]  /*0d10*/  @!P2 IMAD.IADD R6, R6, 0x1, -R0 ;  /* 0x000000010606a824 */ /* 0x000fe200078e0a00 */
[----:B------:R-:W-:Y:S01]  /*0d20*/  ISETP.GT.U32.AND P2, PT, R0, R7, PT ;  /* 0x000000070000720c */ /* 0x000fe20003f44070 */
[----:B------:R-:W-:Y:S01]  /*0d30*/  USHF.L.U32 UR4, UR15, 0x15, URZ ;  /* 0x000000150f047899 */ /* 0x000fe200080006ff */
[----:B------:R-:W-:-:S02]  /*0d40*/  LOP3.LUT R13, R4, 0x30, RZ, 0xfc, !PT ;  /* 0x00000030040d7812 */ /* 0x000fc400078efcff */
[C---:B------:R-:W-:Y:S01]  /*0d50*/  ISETP.GT.U32.AND P4, PT, R0.reuse, R6, PT ;  /* 0x000000060000720c */ /* 0x040fe20003f84070 */
[----:B------:R-:W-:Y:S01]  /*0d60*/  ULOP3.LUT UR4, UR4, 0x600000, URZ, 0xc0, !UPT ;  /* 0x0060000004047892 */ /* 0x000fe2000f8ec0ff */
[----:B------:R-:W-:Y:S01]  /*0d70*/  IABS R12, R13 ;  /* 0x0000000d000c7213 */ /* 0x000fe20000000000 */
[----:B------:R-:W-:Y:S01]  /*0d80*/  @!P6 IMAD.IADD R3, R3, 0x1, -R10 ;  /* 0x000000010303e824 */ /* 0x000fe200078e0a0a */
[----:B------:R-:W-:Y:S01]  /*0d90*/  ISETP.GT.U32.AND P6, PT, R0, R9, PT ;  /* 0x000000090000720c */ /* 0x000fe20003fc4070 */
[----:B------:R-:W-:Y:S01]  /*0da0*/  IMAD.HI.U32 R10, R5, R11, RZ ;  /* 0x0000000b050a7227 */ /* 0x000fe200078e00ff */
[----:B------:R-:W-:Y:S02]  /*0db0*/  LOP3.LUT R14, R4, 0x40, RZ, 0xfc, !PT ;  /* 0x00000040040e7812 */ /* 0x000fe400078efcff */
[----:B------:R-:W-:Y:S01]  /*0dc0*/  IABS R49, R44 ;  /* 0x0000002c00317213 */ /* 0x000fe20000000000 */
[----:B------:R-:W-:Y:S01]  /*0dd0*/  @!P1 IMAD.IADD R8, R8, 0x1, -R0 ;  /* 0x0000000108089824 */ /* 0x000fe200078e0a00 */
[----:B------:R-:W-:Y:S01]  /*0de0*/  IABS R15, R14 ;  /* 0x0000000e000f7213 */ /* 0x000fe20000000000 */
[----:B------:R-:W-:Y:S01]  /*0df0*/  IMAD.MOV R10, RZ, RZ, -R10 ;  /* 0x000000ffff0a7224 */ /* 0x000fe200078e0a0a */
[----:B------:R-:W-:Y:S01]  /*0e00*/  LOP3.LUT R46, R4, 0xd8, RZ, 0xfc, !PT ;  /* 0x000000d8042e7812 */ /* 0x000fe200078efcff */
[--C-:B------:R-:W-:Y:S01]  /*0e10*/  @!P2 IMAD.IADD R7, R7, 0x1, -R0.reuse ;  /* 0x000000010707a824 */ /* 0x100fe200078e0a00 */
[----:B------:R-:W-:Y:S01]  /*0e20*/  ISETP.GE.AND P2, PT, R20, RZ, PT ;  /* 0x000000ff1400720c */ /* 0x000fe20003f46270 */
[----:B------:R-:W-:Y:S01]  /*0e30*/  IMAD R10, R0, R10, R11 ;  /* 0x0000000a000a7224 */ /* 0x000fe200078e020b */
[----:B------:R-:W-:Y:S01]  /*0e40*/  LOP3.LUT R20, R4, 0x48, RZ, 0xfc, !PT ;  /* 0x0000004804147812 */ /* 0x000fe200078efcff */
[----:B------:R-:W-:Y:S01]  /*0e50*/  @!P6 IMAD.IADD R9, R9, 0x1, -R0 ;  /* 0x000000010909e824 */ /* 0x000fe200078e0a00 */
[C---:B------:R-:W-:Y:S01]  /*0e60*/  ISETP.GT.U32.AND P6, PT, R0.reuse, R8, PT ;  /* 0x000000080000720c */ /* 0x040fe20003fc4070 */
[----:B------:R-:W-:Y:S01]  /*0e70*/  IMAD.HI.U32 R11, R5, R12, RZ ;  /* 0x0000000c050b7227 */ /* 0x000fe200078e00ff */
[----:B------:R-:W-:-:S02]  /*0e80*/  ISETP.GT.U32.AND P1, PT, R0, R7, PT ;  /* 0x000000070000720c */ /* 0x000fc40003f24070 */
[----:B------:R-:W-:Y:S01]  /*0e90*/  IABS R16, R20 ;  /* 0x0000001400107213 */ /* 0x000fe20000000000 */
[----:B------:R-:W-:Y:S01]  /*0ea0*/  IMAD.MOV R11, RZ, RZ, -R11 ;  /* 0x000000ffff0b7224 */ /* 0x000fe200078e0a0b */
[----:B------:R-:W-:Y:S01]  /*0eb0*/  LOP3.LUT R42, R4, 0xc8, RZ, 0xfc, !PT ;  /* 0x000000c8042a7812 */ /* 0x000fe200078efcff */
[----:B------:R-:W-:Y:S01]  /*0ec0*/  @!P4 IMAD.IADD R6, R6, 0x1, -R0 ;  /* 0x000000010606c824 */ /* 0x000fe200078e0a00 */
[----:B------:R-:W-:Y:S01]  /*0ed0*/  ISETP.GE.AND P4, PT, R17, RZ, PT ;  /* 0x000000ff1100720c */ /* 0x000fe20003f86270 */
[C---:B------:R-:W-:Y:S01]  /*0ee0*/  IMAD R11, R0.reuse, R11, R12 ;  /* 0x0000000b000b7224 */ /* 0x040fe200078e020c */
[----:B------:R-:W-:Y:S01]  /*0ef0*/  IABS R17, R21 ;  /* 0x0000001500117213 */ /* 0x000fe20000000000 */
[----:B------:R-:W-:Y:S01]  /*0f00*/  @!P0 IMAD.MOV R6, RZ, RZ, -R6 ;  /* 0x000000ffff068224 */ /* 0x000fe200078e0a06 */
[----:B------:R-:W-:Y:S01]  /*0f10*/  ISETP.GT.U32.AND P0, PT, R0, R9, PT ;  /* 0x000000090000720c */ /* 0x000fe20003f04070 */
[--C-:B------:R-:W-:Y:S01]  /*0f20*/  @!P6 IMAD.IADD R8, R8, 0x1, -R0.reuse ;  /* 0x000000010808e824 */ /* 0x100fe200078e0a00 */
[C---:B------:R-:W-:Y:S01]  /*0f30*/  ISETP.GT.U32.AND P6, PT, R0.reuse, R11, PT ;  /* 0x0000000b0000720c */ /* 0x040fe20003fc4070 */
[----:B------:R-:W-:Y:S01]  /*0f40*/  @!P1 IMAD.IADD R7, R7, 0x1, -R0 ;  /* 0x0000000107079824 */ /* 0x000fe200078e0a00 */
[----:B------:R-:W-:Y:S01]  /*0f50*/  ISETP.GT.U32.AND P1, PT, R0, R10, PT ;  /* 0x0000000a0000720c */ /* 0x000fe20003f24070 */
[----:B------:R-:W-:Y:S01]  /*0f60*/  IMAD.HI.U32 R12, R5, R15, RZ ;  /* 0x0000000f050c7227 */ /* 0x000fe200078e00ff */
[----:B------:R-:W-:-:S02]  /*0f70*/  IABS R51, R46 ;  /* 0x0000002e00337213 */ /* 0x000fc40000000000 */
[----:B------:R-:W-:Y:S01]  /*0f80*/  IABS R47, R42 ;  /* 0x0000002a002f7213 */ /* 0x000fe20000000000 */
[----:B------:R-:W-:Y:S01]  /*0f90*/  @!P3 IMAD.MOV R7, RZ, RZ, -R7 ;  /* 0x000000ffff07b224 */ /* 0x000fe200078e0a07 */
[C---:B------:R-:W-:Y:S01]  /*0fa0*/  LOP3.LUT R48, R4.reuse, 0xe0, RZ, 0xfc, !PT ;  /* 0x000000e004307812 */ /* 0x040fe200078efcff */
[----:B------:R-:W-:Y:S01]  /*0fb0*/  IMAD.MOV R12, RZ, RZ, -R12 ;  /* 0x000000ffff0c7224 */ /* 0x000fe200078e0a0c */
[----:B------:R-:W-:Y:S01]  /*0fc0*/  LOP3.LUT R50, R4, 0xe8, RZ, 0xfc, !PT ;  /* 0x000000e804327812 */ /* 0x000fe200078efcff */
[--C-:B------:R-:W-:Y:S01]  /*0fd0*/  @!P0 IMAD.IADD R9, R9, 0x1, -R0.reuse ;  /* 0x0000000109098824 */ /* 0x100fe200078e0a00 */
[----:B------:R-:W-:Y:S01]  /*0fe0*/  ISETP.GE.AND P0, PT, R13, RZ, PT ;  /* 0x000000ff0d00720c */ /* 0x000fe20003f06270 */
[----:B------:R-:W-:Y:S01]  /*0ff0*/  @!P6 IMAD.IADD R11, R11, 0x1, -R0 ;  /* 0x000000010b0be824 */ /* 0x000fe200078e0a00 */
[----:B------:R-:W-:Y:S01]  /*1000*/  IABS R53, R48 ;  /* 0x0000003000357213 */ /* 0x000fe20000000000 */
[----:B------:R-:W-:Y:S01]  /*1010*/  IMAD.HI.U32 R13, R5, R16, RZ ;  /* 0x00000010050d7227 */ /* 0x000fe200078e00ff */
[----:B------:R-:W-:-:S02]  /*1020*/  IABS R55, R50 ;  /* 0x0000003200377213 */ /* 0x000fc40000000000 */
[----:B------:R-:W-:Y:S01]  /*1030*/  ISETP.GT.U32.AND P3, PT, R0, R11, PT ;  /* 0x0000000b0000720c */ /* 0x000fe20003f64070 */
[----:B------:R-:W-:Y:S01]  /*1040*/  @!P1 IMAD.IADD R10, R10, 0x1, -R0 ;  /* 0x000000010a0a9824 */ /* 0x000fe200078e0a00 */
[----:B------:R-:W-:Y:S01]  /*1050*/  ISETP.GE.AND P1, PT, R14, RZ, PT ;  /* 0x000000ff0e00720c */ /* 0x000fe20003f26270 */
[----:B------:R-:W-:Y:S01]  /*1060*/  IMAD.HI.U32 R14, R5, R17, RZ ;  /* 0x00000011050e7227 */ /* 0x000fe200078e00ff */
[----:B------:R-:W-:Y:S02]  /*1070*/  LOP3.LUT R52, R4, 0xf0, RZ, 0xfc, !PT ;  /* 0x000000f004347812 */ /* 0x000fe400078efcff */
[C---:B------:R-:W-:Y:S01]  /*1080*/  ISETP.GT.U32.AND P6, PT, R0.reuse, R10, PT ;  /* 0x0000000a0000720c */ /* 0x040fe20003fc4070 */
[----:B------:R-:W-:Y:S01]  /*1090*/  IMAD.MOV R13, RZ, RZ, -R13 ;  /* 0x000000ffff0d7224 */ /* 0x000fe200078e0a0d */
[----:B------:R-:W-:Y:S01]  /*10a0*/  IABS R57, R52 ;  /* 0x0000003400397213 */ /* 0x000fe20000000000 */
[----:B------:R-:W-:Y:S02]  /*10b0*/  IMAD.MOV R14, RZ, RZ, -R14 ;  /* 0x000000ffff0e7224 */ /* 0x000fe400078e0a0e */
[----:B------:R-:W-:-:S02]  /*10c0*/  IMAD R13, R0, R13, R16 ;  /* 0x0000000d000d7224 */ /* 0x000fc400078e0210 */
[C---:B------:R-:W-:Y:S01]  /*10d0*/  IMAD R14, R0.reuse, R14, R17 ;  /* 0x0000000e000e7224 */ /* 0x040fe200078e0211 */
[----:B------:R-:W-:Y:S01]  /*10e0*/  IABS R17, R22 ;  /* 0x0000001600117213 */ /* 0x000fe20000000000 */
[----:B------:R-:W-:Y:S01]  /*10f0*/  @!P4 IMAD.MOV R9, RZ, RZ, -R9 ;  /* 0x000000ffff09c224 */ /* 0x000fe200078e0a09 */
[C---:B------:R-:W-:Y:S01]  /*1100*/  ISETP.GT.U32.AND P4, PT, R0.reuse, R13, PT ;  /* 0x0000000d0000720c */ /* 0x040fe20003f84070 */
[----:B------:R-:W-:Y:S01]  /*1110*/  @!P3 IMAD.IADD R11, R11, 0x1, -R0 ;  /* 0x000000010b0bb824 */ /* 0x000fe200078e0a00 */
[C---:B------:R-:W-:Y:S01]  /*1120*/  ISETP.GT.U32.AND P3, PT, R0.reuse, R14, PT ;  /* 0x0000000e0000720c */ /* 0x040fe20003f64070 */
[----:B------:R-:W-:Y:S02]  /*1130*/  IMAD R12, R0, R12, R15 ;  /* 0x0000000c000c7224 */ /* 0x000fe400078e020f */
[----:B------:R-:W-:Y:S02]  /*1140*/  @!P5 IMAD.MOV R8, RZ, RZ, -R8 ;  /* 0x000000ffff08d224 */ /* 0x000fe400078e0a08 */
[----:B------:R-:W-:Y:S01]  /*1150*/  @!P6 IMAD.IADD R10, R10, 0x1, -R0 ;  /* 0x000000010a0ae824 */ /* 0x000fe200078e0a00 */
[----:B------:R-:W-:Y:S01]  /*1160*/  ISETP.GT.U32.AND P5, PT, R0, R12, PT ;  /* 0x0000000c0000720c */ /* 0x000fe20003fa4070 */
[----:B------:R-:W-:Y:S01]  /*1170*/  IMAD.HI.U32 R15, R5, R17, RZ ;  /* 0x00000011050f7227 */ /* 0x000fe200078e00ff */
[----:B------:R-:W-:-:S02]  /*1180*/  ISETP.GE.AND P6, PT, R20, RZ, PT ;  /* 0x000000ff1400720c */ /* 0x000fc40003fc6270 */
[----:B------:R-:W-:Y:S01]  /*1190*/  IABS R20, R23 ;  /* 0x0000001700147213 */ /* 0x000fe20000000000 */
[--C-:B------:R-:W-:Y:S02]  /*11a0*/  @!P4 IMAD.IADD R13, R13, 0x1, -R0.reuse ;  /* 0x000000010d0dc824 */ /* 0x100fe400078e0a00 */
[----:B------:R-:W-:Y:S02]  /*11b0*/  @!P3 IMAD.IADD R14, R14, 0x1, -R0 ;  /* 0x000000010e0eb824 */ /* 0x000fe400078e0a00 */
[----:B------:R-:W-:Y:S01]  /*11c0*/  IMAD.MOV R15, RZ, RZ, -R15 ;  /* 0x000000ffff0f7224 */ /* 0x000fe200078e0a0f */
[----:B------:R-:W-:Y:S01]  /*11d0*/  ISETP.GT.U32.AND P3, PT, R0, R13, PT ;  /* 0x0000000d0000720c */ /* 0x000fe20003f64070 */
[----:B------:R-:W-:-:S04]  /*11e0*/  IMAD.HI.U32 R16, R5, R20, RZ ;  /* 0x0000001405107227 */ /* 0x000fc800078e00ff */
[----:B------:R-:W-:Y:S02]  /*11f0*/  IMAD R15, R0, R15, R17 ;  /* 0x0000000f000f7224 */ /* 0x000fe400078e0211 */
[----:B------:R-:W-:Y:S02]  /*1200*/  IMAD.MOV R17, RZ, RZ, -R16 ;  /* 0x000000ffff117224 */ /* 0x000fe400078e0a10 */
[----:B------:R-:W-:Y:S01]  /*1210*/  @!P5 IMAD.IADD R12, R12, 0x1, -R0 ;  /* 0x000000010c0cd824 */ /* 0x000fe200078e0a00 */
[----:B------:R-:W-:Y:S01]  /*1220*/  ISETP.GE.AND P5, PT, R21, RZ, PT ;  /* 0x000000ff1500720c */ /* 0x000fe20003fa6270 */
[----:B------:R-:W-:Y:S01]  /*1230*/  IMAD R17, R0, R17, R20 ;  /* 0x0000001100117224 */ /* 0x000fe200078e0214 */
[----:B------:R-:W-:Y:S01]  /*1240*/  LOP3.LUT R21, R4, 0x68, RZ, 0xfc, !PT ;  /* 0x0000006804157812 */ /* 0x000fe200078efcff */
[----:B------:R-:W-:Y:S01]  /*1250*/  @!P3 IMAD.IADD R13, R13, 0x1, -R0 ;  /* 0x000000010d0db824 */ /* 0x000fe200078e0a00 */
[C---:B------:R-:W-:Y:S01]  /*1260*/  ISETP.GT.U32.AND P4, PT, R0.reuse, R12, PT ;  /* 0x0000000c0000720c */ /* 0x040fe20003f84070 */
[----:B------:R-:W-:Y:S01]  /*1270*/  @!P0 IMAD.MOV R11, RZ, RZ, -R11 ;  /* 0x000000ffff0b8224 */ /* 0x000fe200078e0a0b */
[C---:B------:R-:W-:Y:S01]  /*1280*/  ISETP.GT.U32.AND P3, PT, R0.reuse, R17, PT ;  /* 0x000000110000720c */ /* 0x040fe20003f64070 */
[----:B------:R-:W-:Y:S01]  /*1290*/  @!P2 IMAD.MOV R10, RZ, RZ, -R10 ;  /* 0x000000ffff0aa224 */ /* 0x000fe200078e0a0a */
[----:B------:R-:W-:Y:S01]  /*12a0*/  IABS R25, R21 ;  /* 0x0000001500197213 */ /* 0x000fe20000000000 */
[----:B------:R-:W-:Y:S01]  /*12b0*/  @!P6 IMAD.MOV R13, RZ, RZ, -R13 ;  /* 0x000000ffff0de224 */ /* 0x000fe200078e0a0d */
[----:B------:R-:W-:Y:S01]  /*12c0*/  ISETP.GT.U32.AND P2, PT, R0, R14, PT ;  /* 0x0000000e0000720c */ /* 0x000fe20003f44070 */
[----:B------:R-:W-:Y:S01]  /*12d0*/  IMAD.HI.U32 R20, R5, R29, RZ ;  /* 0x0000001d05147227 */ /* 0x000fe200078e00ff */
[----:B------:R-:W-:-:S02]  /*12e0*/  ISETP.GE.AND P6, PT, R21, RZ, PT ;  /* 0x000000ff1500720c */ /* 0x000fc40003fc6270 */
[----:B------:R-:W-:Y:S01]  /*12f0*/  LOP3.LUT R21, R4, 0x88, RZ, 0xfc, !PT ;  /* 0x0000008804157812 */ /* 0x000fe200078efcff */
[----:B------:R-:W-:-:S03]  /*1300*/  IMAD.HI.U32 R16, R5, R25, RZ ;  /* 0x0000001905107227 */ /* 0x000fc600078e00ff */
[----:B------:R-:W-:Y:S01]  /*1310*/  IABS R31, R21 ;  /* 0x00000015001f7213 */ /* 0x000fe20000000000 */
[--C-:B------:R-:W-:Y:S01]  /*1320*/  @!P4 IMAD.IADD R12, R12, 0x1, -R0.reuse ;  /* 0x000000010c0cc824 */ /* 0x100fe200078e0a00 */
[C---:B------:R-:W-:Y:S01]  /*1330*/  ISETP.GT.U32.AND P4, PT, R0.reuse, R15, PT ;  /* 0x0000000f0000720c */ /* 0x040fe20003f84070 */
[----:B------:R-:W-:Y:S02]  /*1340*/  @!P3 IMAD.IADD R17, R17, 0x1, -R0 ;  /* 0x000000011111b824 */ /* 0x000fe400078e0a00 */
[----:B------:R-:W-:Y:S02]  /*1350*/  IMAD.MOV R16, RZ, RZ, -R16 ;  /* 0x000000ffff107224 */ /* 0x000fe400078e0a10 */
[----:B------:R-:W-:Y:S01]  /*1360*/  @!P1 IMAD.MOV R12, RZ, RZ, -R12 ;  /* 0x000000ffff0c9224 */ /* 0x000fe200078e0a0c */
[C---:B------:R-:W-:Y:S01]  /*1370*/  ISETP.GT.U32.AND P0, PT, R0.reuse, R17, PT ;  /* 0x000000110000720c */ /* 0x040fe20003f04070 */
[----:B------:R-:W-:Y:S02]  /*1380*/  IMAD R25, R0, R16, R25 ;  /* 0x0000001000197224 */ /* 0x000fe400078e0219 */
[----:B------:R-:W-:-:S03]  /*1390*/  IMAD.HI.U32 R16, R5, R27, RZ ;  /* 0x0000001b05107227 */ /* 0x000fc600078e00ff */
[----:B------:R-:W-:Y:S01]  /*13a0*/  ISETP.GT.U32.AND P1, PT, R0, R25, PT ;  /* 0x000000190000720c */ /* 0x000fe20003f24070 */
[----:B------:R-:W-:Y:S01]  /*13b0*/  @!P4 IMAD.IADD R15, R15, 0x1, -R0 ;  /* 0x000000010f0fc824 */ /* 0x000fe200078e0a00 */
[----:B------:R-:W-:Y:S01]  /*13c0*/  ISETP.GE.AND P4, PT, R23, RZ, PT ;  /* 0x000000ff1700720c */ /* 0x000fe20003f86270 */
[----:B------:R-:W-:Y:S02]  /*13d0*/  IMAD.MOV R16, RZ, RZ, -R16 ;  /* 0x000000ffff107224 */ /* 0x000fe400078e0a10 */
[--C-:B------:R-:W-:Y:S01]  /*13e0*/  @!P2 IMAD.IADD R14, R14, 0x1, -R0.reuse ;  /* 0x000000010e0ea824 */ /* 0x100fe200078e0a00 */
[C---:B------:R-:W-:Y:S01]  /*13f0*/  ISETP.GT.U32.AND P3, PT, R0.reuse, R15, PT ;  /* 0x0000000f0000720c */ /* 0x040fe20003f64070 */
[--C-:B------:R-:W-:Y:S01]  /*1400*/  @!P0 IMAD.IADD R17, R17, 0x1, -R0.reuse ;  /* 0x0000000111118824 */ /* 0x100fe200078e0a00 */
[----:B------:R-:W-:Y:S01]  /*1410*/  ISETP.GE.AND P0, PT, R21, RZ, PT ;  /* 0x000000ff1500720c */ /* 0x000fe20003f06270 */
[----:B------:R-:W-:Y:S01]  /*1420*/  IMAD R27, R0, R16, R27 ;  /* 0x00000010001b7224 */ /* 0x000fe200078e021b */
[----:B------:R-:W-:Y:S01]  /*1430*/  LOP3.LUT R16, R4, 0x90, RZ, 0xfc, !PT ;  /* 0x0000009004107812 */ /* 0x000fe200078efcff */
[----:B------:R-:W-:Y:S01]  /*1440*/  IMAD.MOV.U32 R23, RZ, RZ, R17 ;  /* 0x000000ffff177224 */ /* 0x000fe200078e0011 */
[----:B------:R-:W-:Y:S01]  /*1450*/  ISETP.GE.AND P2, PT, R22, RZ, PT ;  /* 0x000000ff1600720c */ /* 0x000fe20003f46270 */
[----:B------:R-:W-:Y:S01]  /*1460*/  @!P1 IMAD.IADD R25, R25, 0x1, -R0 ;  /* 0x0000000119199824 */ /* 0x000fe200078e0a00 */
[----:B------:R-:W-:Y:S01]  /*1470*/  IABS R33, R16 ;  /* 0x0000001000217213 */ /* 0x000fe20000000000 */
[----:B------:R-:W-:Y:S01]  /*1480*/  @!P4 IMAD.MOV R23, RZ, RZ, -R23 ;  /* 0x000000ffff17c224 */ /* 0x000fe200078e0a17 */
[C---:B------:R-:W-:Y:S01]  /*1490*/  ISETP.GT.U32.AND P4, PT, R0.reuse, R27, PT ;  /* 0x0000001b0000720c */ /* 0x040fe20003f84070 */
[----:B------:R-:W-:Y:S01]  /*14a0*/  IMAD.MOV R20, RZ, RZ, -R20 ;  /* 0x000000ffff147224 */ /* 0x000fe200078e0a14 */
[----:B------:R-:W-:Y:S01]  /*14b0*/  ISETP.GT.U32.AND P1, PT, R0, R25, PT ;  /* 0x000000190000720c */ /* 0x000fe20003f24070 */
[----:B------:R-:W-:Y:S01]  /*14c0*/  @!P3 IMAD.IADD R15, R15, 0x1, -R0 ;  /* 0x000000010f0fb824 */ /* 0x000fe200078e0a00 */
[----:B------:R-:W-:Y:S01]  /*14d0*/  LOP3.LUT R22, R4, 0xa0, RZ, 0xfc, !PT ;  /* 0x000000a004167812 */ /* 0x000fe200078efcff */
[----:B------:R-:W-:Y:S01]  /*14e0*/  @!P5 IMAD.MOV R14, RZ, RZ, -R14 ;  /* 0x000000ffff0ed224 */ /* 0x000fe200078e0a0e */
[----:B------:R-:W-:Y:S01]  /*14f0*/  ISETP.GE.AND P5, PT, R24, RZ, PT ;  /* 0x000000ff1800720c */ /* 0x000fe20003fa6270 */
[----:B------:R-:W-:Y:S01]  /*1500*/  IMAD.MOV.U32 R21, RZ, RZ, R15 ;  /* 0x000000ffff157224 */ /* 0x000fe200078e000f */
[----:B------:R-:W-:Y:S01]  /*1510*/  LOP3.LUT R24, R4, 0xa8, RZ, 0xfc, !PT ;  /* 0x000000a804187812 */ /* 0x000fe200078efcff */
[----:B------:R-:W-:Y:S01]  /*1520*/  IMAD.HI.U32 R15, R5, R31, RZ ;  /* 0x0000001f050f7227 */ /* 0x000fe200078e00ff */
[----:B------:R-:W-:-:S02]  /*1530*/  IABS R37, R22 ;  /* 0x0000001600257213 */ /* 0x000fc40000000000 */
[----:B------:R-:W-:Y:S01]  /*1540*/  IABS R39, R24 ;  /* 0x0000001800277213 */ /* 0x000fe20000000000 */
[----:B------:R-:W-:Y:S01]  /*1550*/  @!P4 IMAD.IADD R27, R27, 0x1, -R0 ;  /* 0x000000011b1bc824 */ /* 0x000fe200078e0a00 */
[----:B------:R-:W-:Y:S01]  /*1560*/  ISETP.GE.AND P3, PT, R26, RZ, PT ;  /* 0x000000ff1a00720c */ /* 0x000fe20003f66270 */
[----:B------:R-:W-:Y:S01]  /*1570*/  IMAD.MOV R15, RZ, RZ, -R15 ;  /* 0x000000ffff0f7224 */ /* 0x000fe200078e0a0f */
[----:B------:R-:W-:Y:S01]  /*1580*/  LOP3.LUT R26, R4, 0xb0, RZ, 0xfc, !PT ;  /* 0x000000b0041a7812 */ /* 0x000fe200078efcff */
[C---:B------:R-:W-:Y:S01]  /*1590*/  IMAD R29, R0.reuse, R20, R29 ;  /* 0x00000014001d7224 */ /* 0x040fe200078e021d */
[C---:B------:R-:W-:Y:S01]  /*15a0*/  ISETP.GT.U32.AND P4, PT, R0.reuse, R27, PT ;  /* 0x0000001b0000720c */ /* 0x040fe20003f84070 */
[----:B------:R-:W-:Y:S01]  /*15b0*/  IMAD R31, R0, R15, R31 ;  /* 0x0000000f001f7224 */ /* 0x000fe200078e021f */
[----:B------:R-:W-:Y:S01]  /*15c0*/  LOP3.LUT R20, R4, 0x98, RZ, 0xfc, !PT ;  /* 0x0000009804147812 */ /* 0x000fe200078efcff */
[----:B------:R-:W-:Y:S01]  /*15d0*/  IMAD.HI.U32 R15, R5, R33, RZ ;  /* 0x00000021050f7227 */ /* 0x000fe200078e00ff */
[----:B------:R-:W-:-:S02]  /*15e0*/  IABS R41, R26 ;  /* 0x0000001a00297213 */ /* 0x000fc40000000000 */
[----:B------:R-:W-:Y:S01]  /*15f0*/  IABS R35, R20 ;  /* 0x0000001400237213 */ /* 0x000fe20000000000 */
[--C-:B------:R-:W-:Y:S01]  /*1600*/  @!P1 IMAD.IADD R25, R25, 0x1, -R0.reuse ;  /* 0x0000000119199824 */ /* 0x100fe200078e0a00 */
[----:B------:R-:W-:Y:S01]  /*1610*/  ISETP.GE.AND P1, PT, R20, RZ, PT ;  /* 0x000000ff1400720c */ /* 0x000fe20003f26270 */
[----:B------:R-:W-:Y:S02]  /*1620*/  IMAD.MOV R20, RZ, RZ, -R15 ;  /* 0x000000ffff147224 */ /* 0x000fe400078e0a0f */
[----:B------:R-:W-:Y:S01]  /*1630*/  @!P6 IMAD.MOV R25, RZ, RZ, -R25 ;  /* 0x000000ffff19e224 */ /* 0x000fe200078e0a19 */
[C---:B------:R-:W-:Y:S01]  /*1640*/  ISETP.GT.U32.AND P6, PT, R0.reuse, R29, PT ;  /* 0x0000001d0000720c */ /* 0x040fe20003fc4070 */
[C---:B------:R-:W-:Y:S02]  /*1650*/  IMAD R33, R0.reuse, R20, R33 ;  /* 0x0000001400217224 */ /* 0x040fe400078e0221 */
[----:B------:R-:W-:Y:S01]  /*1660*/  @!P4 IMAD.IADD R27, R27, 0x1, -R0 ;  /* 0x000000011b1bc824 */ /* 0x000fe200078e0a00 */
[----:B------:R-:W-:Y:S01]  /*1670*/  ISETP.GT.U32.AND P4, PT, R0, R31, PT ;  /* 0x0000001f0000720c */ /* 0x000fe20003f84070 */
[----:B------:R-:W-:-:S04]  /*1680*/  IMAD.HI.U32 R17, R5, R39, RZ ;  /* 0x0000002705117227 */ /* 0x000fc800078e00ff */
[----:B------:R-:W-:Y:S01]  /*1690*/  @!P5 IMAD.MOV R27, RZ, RZ, -R27 ;  /* 0x000000ffff1bd224 */ /* 0x000fe200078e0a1b */
[C---:B------:R-:W-:Y:S01]  /*16a0*/  ISETP.GT.U32.AND P5, PT, R0.reuse, R33, PT ;  /* 0x000000210000720c */ /* 0x040fe20003fa4070 */
[----:B------:R-:W-:Y:S02]  /*16b0*/  IMAD.MOV R17, RZ, RZ, -R17 ;  /* 0x000000ffff117224 */ /* 0x000fe400078e0a11 */
[----:B------:R-:W-:Y:S02]  /*16c0*/  @!P6 IMAD.IADD R29, R29, 0x1, -R0 ;  /* 0x000000011d1de824 */ /* 0x000fe400078e0a00 */
[C---:B------:R-:W-:Y:S02]  /*16d0*/  IMAD R39, R0.reuse, R17, R39 ;  /* 0x0000001100277224 */ /* 0x040fe400078e0227 */
[----:B------:R-:W-:Y:S01]  /*16e0*/  IMAD.HI.U32 R15, R5, R37, RZ ;  /* 0x00000025050f7227 */ /* 0x000fe200078e00ff */
[----:B------:R-:W-:-:S03]  /*16f0*/  ISETP.GT.U32.AND P6, PT, R0, R29, PT ;  /* 0x0000001d0000720c */ /* 0x000fc60003fc4070 */
[----:B------:R-:W-:Y:S01]  /*1700*/  @!P2 IMAD.MOV R21, RZ, RZ, -R21 ;  /* 0x000000ffff15a224 */ /* 0x000fe200078e0a15 */
[----:B------:R-:W-:Y:S01]  /*1710*/  ISETP.GE.AND P2, PT, R16, RZ, PT ;  /* 0x000000ff1000720c */ /* 0x000fe20003f46270 */
[----:B------:R-:W-:Y:S02]  /*1720*/  @!P5 IMAD.IADD R33, R33, 0x1, -R0 ;  /* 0x000000012121d824 */ /* 0x000fe400078e0a00 */
[----:B------:R-:W-:-:S03]  /*1730*/  IMAD.HI.U32 R16, R5, R35, RZ ;  /* 0x0000002305107227 */ /* 0x000fc600078e00ff */
[C---:B------:R-:W-:Y:S01]  /*1740*/  ISETP.GT.U32.AND P5, PT, R0.reuse, R33, PT ;  /* 0x000000210000720c */ /* 0x040fe20003fa4070 */
[----:B------:R-:W-:Y:S02]  /*1750*/  IMAD.MOV R15, RZ, RZ, -R15 ;  /* 0x000000ffff0f7224 */ /* 0x000fe400078e0a0f */
[----:B------:R-:W-:Y:S02]  /*1760*/  IMAD.MOV R16, RZ, RZ, -R16 ;  /* 0x000000ffff107224 */ /* 0x000fe400078e0a10 */
[----:B------:R-:W-:Y:S02]  /*1770*/  IMAD R37, R0, R15, R37 ;  /* 0x0000000f00257224 */ /* 0x000fe400078e0225 */
[----:B------:R-:W-:-:S04]  /*1780*/  IMAD.HI.U32 R15, R5, R41, RZ ;  /* 0x00000029050f7227 */ /* 0x000fc800078e00ff */
[--C-:B------:R-:W-:Y:S02]  /*1790*/  @!P4 IMAD.IADD R31, R31, 0x1, -R0.reuse ;  /* 0x000000011f1fc824 */ /* 0x100fe400078e0a00 */
[--C-:B------:R-:W-:Y:S01]  /*17a0*/  @!P5 IMAD.IADD R33, R33, 0x1, -R0.reuse ;  /* 0x000000012121d824 */ /* 0x100fe200078e0a00 */
[C---:B------:R-:W-:Y:S01]  /*17b0*/  ISETP.GT.U32.AND P5, PT, R0.reuse, R39, PT ;  /* 0x000000270000720c */ /* 0x040fe20003fa4070 */
[C---:B------:R-:W-:Y:S01]  /*17c0*/  IMAD R35, R0.reuse, R16, R35 ;  /* 0x0000001000237224 */ /* 0x040fe200078e0223 */
[C---:B------:R-:W-:Y:S01]  /*17d0*/  ISETP.GT.U32.AND P4, PT, R0.reuse, R31, PT ;  /* 0x0000001f0000720c */ /* 0x040fe20003f84070 */
[----:B------:R-:W-:Y:S02]  /*17e0*/  IMAD.MOV R15, RZ, RZ, -R15 ;  /* 0x000000ffff0f7224 */ /* 0x000fe400078e0a0f */
[----:B------:R-:W-:Y:S01]  /*17f0*/  @!P6 IMAD.IADD R29, R29, 0x1, -R0 ;  /* 0x000000011d1de824 */ /* 0x000fe200078e0a00 */
[C---:B------:R-:W-:Y:S01]  /*1800*/  ISETP.GT.U32.AND P6, PT, R0.reuse, R35, PT ;  /* 0x000000230000720c */ /* 0x040fe20003fc4070 */
[----:B------:R-:W-:-:S02]  /*1810*/  IMAD R41, R0, R15, R41 ;  /* 0x0000000f00297224 */ /* 0x000fc400078e0229 */
[----:B------:R-:W-:-:S04]  /*1820*/  IMAD.HI.U32 R15, R5, R45, RZ ;  /* 0x0000002d050f7227 */ /* 0x000fc800078e00ff */
[----:B------:R-:W-:Y:S02]  /*1830*/  @!P5 IMAD.IADD R39, R39, 0x1, -R0 ;  /* 0x000000012727d824 */ /* 0x000fe400078e0a00 */
[----:B------:R-:W-:Y:S02]  /*1840*/  @!P3 IMAD.MOV R29, RZ, RZ, -R29 ;  /* 0x000000ffff1db224 */ /* 0x000fe400078e0a1d */
[----:B------:R-:W-:Y:S01]  /*1850*/  IMAD.HI.U32 R17, R5, R49, RZ ;  /* 0x0000003105117227 */ /* 0x000fe200078e00ff */
[----:B------:R-:W-:-:S03]  /*1860*/  ISETP.GT.U32.AND P3, PT, R0, R39, PT ;  /* 0x000000270000720c */ /* 0x000fc60003f64070 */
[----:B------:R-:W-:Y:S02]  /*1870*/  IMAD.MOV R15, RZ, RZ, -R15 ;  /* 0x000000ffff0f7224 */ /* 0x000fe400078e0a0f */
[----:B------:R-:W-:Y:S02]  /*1880*/  IMAD.MOV R17, RZ, RZ, -R17 ;  /* 0x000000ffff117224 */ /* 0x000fe400078e0a11 */
[----:B------:R-:W-:Y:S02]  /*1890*/  IMAD R45, R0, R15, R45 ;  /* 0x0000000f002d7224 */ /* 0x000fe400078e022d */
[----:B------:R-:W-:-:S04]  /*18a0*/  IMAD.HI.U32 R15, R5, R51, RZ ;  /* 0x00000033050f7227 */ /* 0x000fc800078e00ff */
[--C-:B------:R-:W-:Y:S01]  /*18b0*/  @!P4 IMAD.IADD R31, R31, 0x1, -R0.reuse ;  /* 0x000000011f1fc824 */ /* 0x100fe200078e0a00 */
[C---:B------:R-:W-:Y:S01]  /*18c0*/  ISETP.GT.U32.AND P4, PT, R0.reuse, R37, PT ;  /* 0x000000250000720c */ /* 0x040fe20003f84070 */
[----:B------:R-:W-:Y:S01]  /*18d0*/  @!P6 IMAD.IADD R35, R35, 0x1, -R0 ;  /* 0x000000012323e824 */ /* 0x000fe200078e0a00 */
[C---:B------:R-:W-:Y:S01]  /*18e0*/  ISETP.GT.U32.AND P6, PT, R0.reuse, R41, PT ;  /* 0x000000290000720c */ /* 0x040fe20003fc4070 */
[----:B------:R-:W-:Y:S01]  /*18f0*/  IMAD R49, R0, R17, R49 ;  /* 0x0000001100317224 */ /* 0x000fe200078e0231 */
[----:B------:R-:W-:Y:S01]  /*1900*/  IABS R17, R4 ;  /* 0x0000000400117213 */ /* 0x000fe20000000000 */
[----:B------:R-:W-:-:S04]  /*1910*/  IMAD.HI.U32 R16, R5, R47, RZ ;  /* 0x0000002f05107227 */ /* 0x000fc800078e00ff */
[----:B------:R-:W-:Y:S02]  /*1920*/  IMAD.MOV R15, RZ, RZ, -R15 ;  /* 0x000000ffff0f7224 */ /* 0x000fe400078e0a0f */
[----:B------:R-:W-:Y:S01]  /*1930*/  @!P3 IMAD.IADD R39, R39, 0x1, -R0 ;  /* 0x000000012727b824 */ /* 0x000fe200078e0a00 */
[C---:B------:R-:W-:Y:S01]  /*1940*/  ISETP.GT.U32.AND P3, PT, R0.reuse, R49, PT ;  /* 0x000000310000720c */ /* 0x040fe20003f64070 */
[----:B------:R-:W-:Y:S02]  /*1950*/  IMAD.MOV R16, RZ, RZ, -R16 ;  /* 0x000000ffff107224 */ /* 0x000fe400078e0a10 */
[----:B------:R-:W-:Y:S02]  /*1960*/  IMAD R51, R0, R15, R51 ;  /* 0x0000000f00337224 */ /* 0x000fe400078e0233 */
[----:B------:R-:W-:-:S04]  /*1970*/  IMAD.HI.U32 R15, R5, R53, RZ ;  /* 0x00000035050f7227 */ /* 0x000fc800078e00ff */
[C---:B------:R-:W-:Y:S02]  /*1980*/  IMAD R47, R0.reuse, R16, R47 ;  /* 0x00000010002f7224 */ /* 0x040fe400078e022f */
[----:B------:R-:W-:Y:S02]  /*1990*/  IMAD.MOV R16, RZ, RZ, -R15 ;  /* 0x000000ffff107224 */ /* 0x000fe400078e0a0f */
[--C-:B------:R-:W-:Y:S01]  /*19a0*/  @!P4 IMAD.IADD R37, R37, 0x1, -R0.reuse ;  /* 0x000000012525c824 */ /* 0x100fe200078e0a00 */
[C---:B------:R-:W-:Y:S01]  /*19b0*/  ISETP.GT.U32.AND P4, PT, R0.reuse, R35, PT ;  /* 0x000000230000720c */ /* 0x040fe20003f84070 */
[--C-:B------:R-:W-:Y:S02]  /*19c0*/  @!P6 IMAD.IADD R41, R41, 0x1, -R0.reuse ;  /* 0x000000012929e824 */ /* 0x100fe400078e0a00 */
[C---:B------:R-:W-:Y:S01]  /*19d0*/  IMAD R53, R0.reuse, R16, R53 ;  /* 0x0000001000357224 */ /* 0x040fe200078e0235 */
[C---:B------:R-:W-:Y:S01]  /*19e0*/  ISETP.GT.U32.AND P5, PT, R0.reuse, R37, PT ;  /* 0x000000250000720c */ /* 0x040fe20003fa4070 */
[----:B------:R-:W-:Y:S01]  /*19f0*/  @!P3 IMAD.IADD R49, R49, 0x1, -R0 ;  /* 0x000000013131b824 */ /* 0x000fe200078e0a00 */
[C---:B------:R-:W-:Y:S01]  /*1a00*/  ISETP.GT.U32.AND P6, PT, R0.reuse, R41, PT ;  /* 0x000000290000720c */ /* 0x040fe20003fc4070 */
[----:B------:R-:W-:Y:S01]  /*1a10*/  IMAD.HI.U32 R16, R5, R55, RZ ;  /* 0x0000003705107227 */ /* 0x000fe200078e00ff */
[----:B------:R-:W-:-:S03]  /*1a20*/  ISETP.GT.U32.AND P3, PT, R0, R53, PT ;  /* 0x000000350000720c */ /* 0x000fc60003f64070 */
[----:B------:R-:W-:Y:S02]  /*1a30*/  IMAD.MOV R16, RZ, RZ, -R16 ;  /* 0x000000ffff107224 */ /* 0x000fe400078e0a10 */
[----:B------:R-:W-:-:S04]  /*1a40*/  IMAD.HI.U32 R15, R5, R17, RZ ;  /* 0x00000011050f7227 */ /* 0x000fc800078e00ff */
[C---:B------:R-:W-:Y:S02]  /*1a50*/  IMAD R55, R0.reuse, R16, R55 ;  /* 0x0000001000377224 */ /* 0x040fe400078e0237 */
[--C-:B------:R-:W-:Y:S01]  /*1a60*/  @!P5 IMAD.IADD R37, R37, 0x1, -R0.reuse ;  /* 0x000000012525d824 */ /* 0x100fe200078e0a00 */
[C---:B------:R-:W-:Y:S01]  /*1a70*/  ISETP.GT.U32.AND P5, PT, R0.reuse, R47, PT ;  /* 0x0000002f0000720c */ /* 0x040fe20003fa4070 */
[--C-:B------:R-:W-:Y:S01]  /*1a80*/  @!P6 IMAD.IADD R41, R41, 0x1, -R0.reuse ;  /* 0x000000012929e824 */ /* 0x100fe200078e0a00 */
[C---:B------:R-:W-:Y:S01]  /*1a90*/  ISETP.GT.U32.AND P6, PT, R0.reuse, R51, PT ;  /* 0x000000330000720c */ /* 0x040fe20003fc4070 */
[--C-:B------:R-:W-:Y:S01]  /*1aa0*/  @!P4 IMAD.IADD R35, R35, 0x1, -R0.reuse ;  /* 0x000000012323c824 */ /* 0x100fe200078e0a00 */
[C---:B------:R-:W-:Y:S01]  /*1ab0*/  ISETP.GT.U32.AND P4, PT, R0.reuse, R45, PT ;  /* 0x0000002d0000720c */ /* 0x040fe20003f84070 */
[----:B------:R-:W-:Y:S01]  /*1ac0*/  @!P3 IMAD.IADD R53, R53, 0x1, -R0 ;  /* 0x000000013535b824 */ /* 0x000fe200078e0a00 */
[----:B------:R-:W-:Y:S01]  /*1ad0*/  ISETP.GT.U32.AND P3, PT, R0, R55, PT ;  /* 0x000000370000720c */ /* 0x000fe20003f64070 */
[----:B------:R-:W-:Y:S01]  /*1ae0*/  IMAD.MOV R20, RZ, RZ, -R15 ;  /* 0x000000ffff147224 */ /* 0x000fe200078e0a0f */
[----:B------:R-:W-:Y:S01]  /*1af0*/  LEA.HI R15, R143, R133, RZ, 0x1c ;  /* 0x000000858f0f7211 */ /* 0x000fe200078fe0ff */
[----:B------:R-:W-:-:S02]  /*1b00*/  @!P0 IMAD.MOV R31, RZ, RZ, -R31 ;  /* 0x000000ffff1f8224 */ /* 0x000fc400078e0a1f */
[----:B------:R-:W-:Y:S02]  /*1b10*/  IMAD R17, R0, R20, R17 ;  /* 0x0000001400117224 */ /* 0x000fe400078e0211 */
[C---:B------:R-:W-:Y:S02]  /*1b20*/  VIADD R34, R15.reuse, 0x38 ;  /* 0x000000380f227836 */ /* 0x040fe40000000000 */
[----:B------:R-:W-:Y:S02]  /*1b30*/  VIADD R36, R15, 0x78 ;  /* 0x000000780f247836 */ /* 0x000fe40000000000 */
[--C-:B------:R-:W-:Y:S01]  /*1b40*/  @!P5 IMAD.IADD R47, R47, 0x1, -R0.reuse ;  /* 0x000000012f2fd824 */ /* 0x100fe200078e0a00 */
[----:B------:R-:W-:Y:S01]  /*1b50*/  ISETP.GE.AND P5, PT, R24, RZ, PT ;  /* 0x000000ff1800720c */ /* 0x000fe20003fa6270 */
[--C-:B------:R-:W-:Y:S01]  /*1b60*/  @!P6 IMAD.IADD R51, R51, 0x1, -R0.reuse ;  /* 0x000000013333e824 */ /* 0x100fe200078e0a00 */
[----:B------:R-:W-:Y:S01]  /*1b70*/  ISETP.GE.AND P6, PT, R26, RZ, PT ;  /* 0x000000ff1a00720c */ /* 0x000fe20003fc6270 */
[--C-:B------:R-:W-:Y:S01]  /*1b80*/  @!P4 IMAD.IADD R45, R45, 0x1, -R0.reuse ;  /* 0x000000012d2dc824 */ /* 0x100fe200078e0a00 */
[----:B------:R-:W-:Y:S01]  /*1b90*/  IABS R24, R34 ;  /* 0x0000002200187213 */ /* 0x000fe20000000000 */
[----:B------:R-:W-:Y:S01]  /*1ba0*/  @!P3 IMAD.IADD R55, R55, 0x1, -R0 ;  /* 0x000000013737b824 */ /* 0x000fe200078e0a00 */
[----:B------:R-:W-:Y:S01]  /*1bb0*/  IABS R26, R36 ;  /* 0x00000024001a7213 */ /* 0x000fe20000000000 */
[C---:B------:R-:W-:Y:S01]  /*1bc0*/  VIADD R38, R15.reuse, 0xb8 ;  /* 0x000000b80f267836 */ /* 0x040fe20000000000 */
[----:B------:R-:W-:Y:S01]  /*1bd0*/  ISETP.GT.U32.AND P3, PT, R0, R17, PT ;  /* 0x000000110000720c */ /* 0x000fe20003f64070 */
[----:B------:R-:W-:Y:S01]  /*1be0*/  VIADD R32, R15, 0xf8 ;  /* 0x000000f80f207836 */ /* 0x000fe20000000000 */
[----:B------:R-:W-:Y:S01]  /*1bf0*/  ISETP.GE.AND P4, PT, R22, RZ, PT ;  /* 0x000000ff1600720c */ /* 0x000fe20003f86270 */
[----:B------:R-:W-:Y:S01]  /*1c00*/  @!P2 IMAD.MOV R33, RZ, RZ, -R33 ;  /* 0x000000ffff21a224 */ /* 0x000fe200078e0a21 */
[C---:B------:R-:W-:Y:S01]  /*1c10*/  ISETP.GT.U32.AND P0, PT, R0.reuse, R45, PT ;  /* 0x0000002d0000720c */ /* 0x040fe20003f04070 */
[----:B------:R-:W-:Y:S01]  /*1c20*/  @!P1 IMAD.MOV R35, RZ, RZ, -R35 ;  /* 0x000000ffff239224 */ /* 0x000fe200078e0a23 */
[C---:B------:R-:W-:Y:S01]  /*1c30*/  ISETP.GT.U32.AND P2, PT, R0.reuse, R47, PT ;  /* 0x0000002f0000720c */ /* 0x040fe20003f44070 */
[----:B------:R-:W-:Y:S01]  /*1c40*/  IMAD.HI.U32 R15, R5, R24, RZ ;  /* 0x00000018050f7227 */ /* 0x000fe200078e00ff */
[----:B------:R-:W-:-:S02]  /*1c50*/  ISETP.GT.U32.AND P1, PT, R0, R49, PT ;  /* 0x000000310000720c */ /* 0x000fc40003f24070 */
[----:B------:R-:W-:Y:S01]  /*1c60*/  IABS R28, R38 ;  /* 0x00000026001c7213 */ /* 0x000fe20000000000 */
[----:B------:R-:W-:Y:S01]  /*1c70*/  IMAD.HI.U32 R22, R5, R57, RZ ;  /* 0x0000003905167227 */ /* 0x000fe200078e00ff */
[----:B------:R-:W-:-:S03]  /*1c80*/  IABS R30, R32 ;  /* 0x00000020001e7213 */ /* 0x000fc60000000000 */
[----:B------:R-:W-:-:S04]  /*1c90*/  IMAD.HI.U32 R16, R5, R26, RZ ;  /* 0x0000001a05107227 */ /* 0x000fc800078e00ff */
[----:B------:R-:W-:Y:S02]  /*1ca0*/  IMAD.MOV R15, RZ, RZ, -R15 ;  /* 0x000000ffff0f7224 */ /* 0x000fe400078e0a0f */
[----:B------:R-:W-:Y:S02]  /*1cb0*/  IMAD.MOV R22, RZ, RZ, -R22 ;  /* 0x000000ffff167224 */ /* 0x000fe400078e0a16 */
[----:B------:R-:W-:Y:S02]  /*1cc0*/  IMAD.MOV R43, RZ, RZ, -R16 ;  /* 0x000000ffff2b7224 */ /* 0x000fe400078e0a10 */
[----:B------:R-:W-:-:S04]  /*1cd0*/  IMAD.HI.U32 R20, R5, R28, RZ ;  /* 0x0000001c05147227 */ /* 0x000fc800078e00ff */
[----:B------:R-:W-:-:S04]  /*1ce0*/  IMAD.HI.U32 R16, R5, R30, RZ ;  /* 0x0000001e05107227 */ /* 0x000fc800078e00ff */
[C---:B------:R-:W-:Y:S02]  /*1cf0*/  IMAD R5, R0.reuse, R15, R24 ;  /* 0x0000000f00057224 */ /* 0x040fe400078e0218 */
[C---:B------:R-:W-:Y:S02]  /*1d00*/  IMAD R57, R0.reuse, R22, R57 ;  /* 0x0000001600397224 */ /* 0x040fe400078e0239 */
[C---:B------:R-:W-:Y:S02]  /*1d10*/  IMAD R15, R0.reuse, R43, R26 ;  /* 0x0000002b000f7224 */ /* 0x040fe400078e021a */
[--C-:B------:R-:W-:Y:S01]  /*1d20*/  @!P3 IMAD.IADD R17, R17, 0x1, -R0.reuse ;  /* 0x000000011111b824 */ /* 0x100fe200078e0a00 */
[C---:B------:R-:W-:Y:S01]  /*1d30*/  ISETP.GT.U32.AND P3, PT, R0.reuse, R51, PT ;  /* 0x000000330000720c */ /* 0x040fe20003f64070 */
[----:B------:R-:W-:Y:S01]  /*1d40*/  @!P4 IMAD.MOV R37, RZ, RZ, -R37 ;  /* 0x000000ffff25c224 */ /* 0x000fe200078e0a25 */
[C---:B------:R-:W-:Y:S01]  /*1d50*/  ISETP.GT.U32.AND P4, PT, R0.reuse, R53, PT ;  /* 0x000000350000720c */ /* 0x040fe20003f84070 */
[--C-:B------:R-:W-:Y:S01]  /*1d60*/  @!P0 IMAD.IADD R45, R45, 0x1, -R0.reuse ;  /* 0x000000012d2d8824 */ /* 0x100fe200078e0a00 */
[C---:B------:R-:W-:Y:S01]  /*1d70*/  ISETP.GT.U32.AND P0, PT, R0.reuse, R57, PT ;  /* 0x000000390000720c */ /* 0x040fe20003f04070 */
[--C-:B------:R-:W-:Y:S01]  /*1d80*/  @!P2 IMAD.IADD R47, R47, 0x1, -R0.reuse ;  /* 0x000000012f2fa824 */ /* 0x100fe200078e0a00 */
[C---:B------:R-:W-:Y:S01]  /*1d90*/  ISETP.GT.U32.AND P2, PT, R0.reuse, R5, PT ;  /* 0x000000050000720c */ /* 0x040fe20003f44070 */
[----:B------:R-:W-:Y:S01]  /*1da0*/  @!P1 IMAD.IADD R49, R49, 0x1, -R0 ;  /* 0x0000000131319824 */ /* 0x000fe200078e0a00 */
[----:B------:R-:W-:Y:S01]  /*1db0*/  ISETP.GT.U32.AND P1, PT, R0, R15, PT ;  /* 0x0000000f0000720c */ /* 0x000fe20003f24070 */
[----:B------:R-:W-:-:S02]  /*1dc0*/  IMAD.MOV R59, RZ, RZ, -R20 ;  /* 0x000000ffff3b7224 */ /* 0x000fc400078e0a14 */
[----:B------:R-:W-:Y:S01]  /*1dd0*/  @!P5 IMAD.MOV R39, RZ, RZ, -R39 ;  /* 0x000000ffff27d224 */ /* 0x000fe200078e0a27 */
[C---:B------:R-:W-:Y:S01]  /*1de0*/  ISETP.GT.U32.AND P5, PT, R0.reuse, R55, PT ;  /* 0x000000370000720c */ /* 0x040fe20003fa4070 */
[C---:B------:R-:W-:Y:S02]  /*1df0*/  IMAD R43, R0.reuse, R59, R28 ;  /* 0x0000003b002b7224 */ /* 0x040fe400078e021c */
[----:B------:R-:W-:Y:S02]  /*1e00*/  IMAD.MOV R59, RZ, RZ, -R16 ;  /* 0x000000ffff3b7224 */ /* 0x000fe400078e0a10 */
[----:B------:R-:W-:Y:S01]  /*1e10*/  @!P3 IMAD.IADD R51, R51, 0x1, -R0 ;  /* 0x000000013333b824 */ /* 0x000fe200078e0a00 */
[C---:B------:R-:W-:Y:S01]  /*1e20*/  ISETP.GT.U32.AND P3, PT, R0.reuse, R43, PT ;  /* 0x0000002b0000720c */ /* 0x040fe20003f64070 */
[C---:B------:R-:W-:Y:S02]  /*1e30*/  IMAD R59, R0.reuse, R59, R30 ;  /* 0x0000003b003b7224 */ /* 0x040fe400078e021e */
[----:B------:R-:W-:Y:S01]  /*1e40*/  @!P6 IMAD.MOV R41, RZ, RZ, -R41 ;  /* 0x000000ffff29e224 */ /* 0x000fe200078e0a29 */
[C---:B------:R-:W-:Y:S01]  /*1e50*/  ISETP.GT.U32.AND P6, PT, R0.reuse, R17, PT ;  /* 0x000000110000720c */ /* 0x040fe20003fc4070 */
[--C-:B------:R-:W-:Y:S01]  /*1e60*/  @!P4 IMAD.IADD R53, R53, 0x1, -R0.reuse ;  /* 0x000000013535c824 */ /* 0x100fe200078e0a00 */
[----:B------:R-:W-:Y:S01]  /*1e70*/  ISETP.GT.U32.AND P4, PT, R0, R59, PT ;  /* 0x0000003b0000720c */ /* 0x000fe20003f84070 */
[--C-:B------:R-:W-:Y:S01]  /*1e80*/  @!P0 IMAD.IADD R57, R57, 0x1, -R0.reuse ;  /* 0x0000000139398824 */ /* 0x100fe200078e0a00 */
[----:B------:R-:W-:Y:S01]  /*1e90*/  ISETP.GE.AND P0, PT, R42, RZ, PT ;  /* 0x000000ff2a00720c */ /* 0x000fe20003f06270 */
        /* <DEDUP_REMOVED lines=11> */
[C---:B------:R-:W-:Y:S01]  /*1f50*/  ISETP.GT.U32.AND P4, PT, R0.reuse, R57, PT ;  /* 0x000000390000720c */ /* 0x040fe20003f84070 */
[----:B------:R-:W-:Y:S01]  /*1f60*/  @!P0 IMAD.MOV R47, RZ, RZ, -R47 ;  /* 0x000000ffff2f8224 */ /* 0x000fe200078e0a2f */
[C---:B------:R-:W-:Y:S01]  /*1f70*/  ISETP.GT.U32.AND P0, PT, R0.reuse, R5, PT ;  /* 0x000000050000720c */ /* 0x040fe20003f04070 */
[----:B------:R-:W-:Y:S01]  /*1f80*/  @!P2 IMAD.MOV R49, RZ, RZ, -R49 ;  /* 0x000000ffff31a224 */ /* 0x000fe200078e0a31 */
[C---:B------:R-:W-:Y:S01]  /*1f90*/  ISETP.GT.U32.AND P2, PT, R0.reuse, R15, PT ;  /* 0x0000000f0000720c */ /* 0x040fe20003f44070 */
[----:B------:R-:W-:Y:S01]  /*1fa0*/  @!P1 IMAD.MOV R51, RZ, RZ, -R51 ;  /* 0x000000ffff339224 */ /* 0x000fe200078e0a33 */
[C---:B------:R-:W-:Y:S01]  /*1fb0*/  ISETP.GT.U32.AND P1, PT, R0.reuse, R43, PT ;  /* 0x0000002b0000720c */ /* 0x040fe20003f24070 */
[----:B------:R-:W-:Y:S01]  /*1fc0*/  @!P3 IMAD.MOV R53, RZ, RZ, -R53 ;  /* 0x000000ffff35b224 */ /* 0x000fe200078e0a35 */
[----:B------:R-:W-:Y:S01]  /*1fd0*/  ISETP.GT.U32.AND P3, PT, R0, R59, PT ;  /* 0x0000003b0000720c */ /* 0x000fe20003f64070 */
[----:B------:R-:W-:Y:S01]  /*1fe0*/  @!P5 IMAD.MOV R45, RZ, RZ, -R45 ;  /* 0x000000ffff2dd224 */ /* 0x000fe200078e0a2d */
[----:B------:R-:W-:Y:S01]  /*1ff0*/  ISETP.GE.AND P5, PT, R50, RZ, PT ;  /* 0x000000ff3200720c */ /* 0x000fe20003fa6270 */
[----:B------:R-:W-:Y:S01]  /*2000*/  @!P6 IMAD.MOV R17, RZ, RZ, -R17 ;  /* 0x000000ffff11e224 */ /* 0x000fe200078e0a11 */
        /* <DEDUP_REMOVED lines=9> */
[----:B------:R-:W-:Y:S01]  /*20a0*/  @!P3 IMAD.IADD R59, R59, 0x1, -R0 ;  /* 0x000000013b3bb824 */ /* 0x000fe200078e0a00 */
[----:B------:R-:W-:Y:S01]  /*20b0*/  ISETP.NE.AND P3, PT, R19, RZ, PT ;  /* 0x000000ff1300720c */ /* 0x000fe20003f65270 */
[----:B------:R-:W-:Y:S01]  /*20c0*/  @!P5 IMAD.MOV R55, RZ, RZ, -R55 ;  /* 0x000000ffff37d224 */ /* 0x000fe200078e0a37 */
[----:B------:R-:W-:Y:S01]  /*20d0*/  LOP3.LUT R0, RZ, R19, RZ, 0x33, !PT ;  /* 0x00000013ff007212 */ /* 0x000fe200078e33ff */
[----:B------:R-:W-:Y:S01]  /*20e0*/  @!P6 IMAD.MOV R57, RZ, RZ, -R57 ;  /* 0x000000ffff39e224 */ /* 0x000fe200078e0a39 */
[----:B------:R-:W-:Y:S01]  /*20f0*/  LOP3.LUT P5, RZ, R143, 0x7f, RZ, 0xc0, !PT ;  /* 0x0000007f8fff7812 */ /* 0x000fe200078ac0ff */
[----:B------:R-:W-:Y:S01]  /*2100*/  @!P4 IMAD.MOV R5, RZ, RZ, -R5 ;  /* 0x000000ffff05c224 */ /* 0x000fe200078e0a05 */
[C---:B------:R-:W-:Y:S01]  /*2110*/  SEL R24, R0.reuse, R23, !P3 ;  /* 0x0000001700187207 */ /* 0x040fe20005800000 */
[----:B------:R-:W-:Y:S01]  /*2120*/  @!P0 IMAD.MOV R15, RZ, RZ, -R15 ;  /* 0x000000ffff0f8224 */ /* 0x000fe200078e0a0f */
[C---:B------:R-:W-:Y:S01]  /*2130*/  SEL R40, R0.reuse, R39, !P3 ;  /* 0x0000002700287207 */ /* 0x040fe20005800000 */
[----:B------:R-:W-:Y:S01]  /*2140*/  @!P2 IMAD.MOV R43, RZ, RZ, -R43 ;  /* 0x000000ffff2ba224 */ /* 0x000fe200078e0a2b */
[C---:B------:R-:W-:Y:S01]  /*2150*/  SEL R68, R0.reuse, R55, !P3 ;  /* 0x0000003700447207 */ /* 0x040fe20005800000 */
[----:B------:R-:W-:Y:S01]  /*2160*/  @!P1 IMAD.MOV R59, RZ, RZ, -R59 ;  /* 0x000000ffff3b9224 */ /* 0x000fe200078e0a3b */
[----:B------:R-:W-:Y:S01]  /*2170*/  SEL R17, R0, R17, !P3 ;  /* 0x0000001100117207 */ /* 0x000fe20005800000 */
[----:B------:R-:W-:Y:S01]  /*2180*/  IMAD R4, R92, UR11, RZ ;  /* 0x0000000b5c047c24 */ /* 0x000fe2000f8e02ff */
[C---:B------:R-:W-:Y:S01]  /*2190*/  SEL R6, R0.reuse, R6, !P3 ;  /* 0x0000000600067207 */ /* 0x040fe20005800000 */
[----:B------:R-:W-:Y:S01]  /*21a0*/  IMAD.MOV.U32 R76, RZ, RZ, R3 ;  /* 0x000000ffff4c7224 */ /* 0x000fe200078e0003 */
[----:B------:R-:W-:-:S02]  /*21b0*/  SEL R16, R0, R7, !P3 ;  /* 0x0000000700107207 */ /* 0x000fc40005800000 */
[C---:B------:R-:W-:Y:S02]  /*21c0*/  SEL R8, R0.reuse, R8, !P3 ;  /* 0x0000000800087207 */ /* 0x040fe40005800000 */
[C---:B------:R-:W-:Y:S02]  /*21d0*/  SEL R19, R0.reuse, R9, !P3 ;  /* 0x0000000900137207 */ /* 0x040fe40005800000 */
[C---:B------:R-:W-:Y:S02]  /*21e0*/  SEL R10, R0.reuse, R10, !P3 ;  /* 0x0000000a000a7207 */ /* 0x040fe40005800000 */
[C---:B------:R-:W-:Y:S02]  /*21f0*/  SEL R20, R0.reuse, R11, !P3 ;  /* 0x0000000b00147207 */ /* 0x040fe40005800000 */
[C---:B------:R-:W-:Y:S02]  /*2200*/  SEL R12, R0.reuse, R12, !P3 ;  /* 0x0000000c000c7207 */ /* 0x040fe40005800000 */
        /* <DEDUP_REMOVED lines=20> */
[----:B------:R-:W-:Y:S02]  /*2350*/  SEL R59, R0, R59, !P3 ;  /* 0x0000003b003b7207 */ /* 0x000fe40005800000 */
[----:B------:R-:W-:Y:S02]  /*2360*/  SHF.R.U32.HI R0, RZ, 0x6, R143 ;  /* 0x00000006ff007819 */ /* 0x000fe4000001168f */
[----:B------:R-:W-:Y:S02]  /*2370*/  ISETP.GE.AND P0, PT, R136, RZ, PT ;  /* 0x000000ff8800720c */ /* 0x000fe40003f06270 */
[----:B------:R-:W-:Y:S02]  /*2380*/  SGXT.U32 R0, R0, 0x1 ;  /* 0x000000010000781a */ /* 0x000fe40000000000 */
[----:B------:R-:W-:-:S02]  /*2390*/  ISETP.NE.AND P1, PT, R18, RZ, PT ;  /* 0x000000ff1200720c */ /* 0x000fc40003f25270 */
[----:B----4-:R-:W-:Y:S01]  /*23a0*/  LEA R66, P2, R4, UR26, 0x1 ;  /* 0x0000001a04427c11 */ /* 0x010fe2000f8408ff */
[C---:B------:R-:W-:Y:S01]  /*23b0*/  IMAD R69, R0.reuse, UR10, RZ ;  /* 0x0000000a00457c24 */ /* 0x040fe2000f8e02ff */
[----:B------:R-:W-:-:S03]  /*23c0*/  LOP3.LUT R94, R0, 0x8, RZ, 0xfc, !PT ;  /* 0x00000008005e7812 */ /* 0x000fc600078efcff */
[C---:B------:R-:W-:Y:S02]  /*23d0*/  IMAD R71, R74.reuse, 0x2, R69 ;  /* 0x000000024a477824 */ /* 0x040fe400078e0245 */
[----:B------:R-:W-:Y:S01]  /*23e0*/  @!P0 IMAD.MOV R76, RZ, RZ, -R76 ;  /* 0x000000ffff4c8224 */ /* 0x000fe200078e0a4c */
[----:B------:R-:W-:Y:S01]  /*23f0*/  PLOP3.LUT P0, PT, PT, PT, UP1, 0x80, 0x8 ;  /* 0x000000000008781c */ /* 0x000fe20003f0f018 */
[C---:B------:R-:W-:Y:S02]  /*2400*/  IMAD R73, R74.reuse, 0x2, R71 ;  /* 0x000000024a497824 */ /* 0x040fe400078e0247 */
[----:B------:R-:W-:Y:S02]  /*2410*/  @!P1 LOP3.LUT R76, RZ, R18, RZ, 0x33, !PT ;  /* 0x00000012ff4c9212 */ /* 0x000fe400078e33ff */
[----:B------:R-:W-:Y:S01]  /*2420*/  IMAD R75, R74, 0x2, R73 ;  /* 0x000000024a4b7824 */ /* 0x000fe200078e0249 */
[----:B------:R-:W-:Y:S07]  /*2430*/  BRA.U UP0, `(.L_x_5) ;  /* 0x0000000100187547 */ /* 0x000fee000b800000 */
[----:B------:R-:W-:Y:S01]  /*2440*/  ELECT P1, URZ, PT ;  /* 0x0000000000ff782f */ /* 0x000fe20003820000 */
[----:B------:R-:W-:Y:S01]  /*2450*/  IMAD.MOV.U32 R3, RZ, RZ, 0x1 ;  /* 0x00000001ff037424 */ /* 0x000fe200078e00ff */
[----:B------:R-:W-:Y:S01]  /*2460*/  UMOV UR6, 0x40 ;  /* 0x0000004000067882 */ /* 0x000fe20000000000 */
[----:B------:R-:W-:Y:S01]  /*2470*/  UVIRTCOUNT.DEALLOC.SMPOOL 0x80 ;  /* 0x000000800000784c */ /* 0x000fe20000000000 */
[----:B------:R-:W-:-:S09]  /*2480*/  ULEA UR6, UR5, UR6, 0x18 ;  /* 0x0000000605067291 */ /* 0x000fd2000f8ec0ff */
[----:B------:R0:W-:Y:S03]  /*2490*/  @P1 STS.U8 [UR6], R3 ;  /* 0x00000003ff001988 */ /* 0x0001e60008000006 */
.L_x_5:
[----:B------:R-:W-:Y:S01]  /*24a0*/  UIADD3 UR13, UPT, UPT, UR21, UR4, URZ ;  /* 0x00000004150d7290 */ /* 0x000fe2000fffe0ff */
[----:B------:R-:W-:Y:S01]  /*24b0*/  IMAD R5, R17, UR16, RZ ;  /* 0x0000001011057c24 */ /* 0x000fe2000f8e02ff */
[----:B------:R-:W-:Y:S01]  /*24c0*/  LEA.HI.X.SX32 R78, R4, UR27, 0x1, P2 ;  /* 0x0000001b044e7c11 */ /* 0x000fe200090f0eff */
[----:B------:R-:W-:Y:S01]  /*24d0*/  IMAD R9, R16, UR16, RZ ;  /* 0x0000001010097c24 */ /* 0x000fe2000f8e02ff */
[----:B------:R-:W-:Y:S01]  /*24e0*/  VOTEU.ALL UP2, P5 ;  /* 0x0000000000ff7886 */ /* 0x000fe20002840000 */
[----:B------:R-:W-:Y:S01]  /*24f0*/  IMAD R7, R6, UR16, RZ ;  /* 0x0000001006077c24 */ /* 0x000fe2000f8e02ff */
[----:B------:R-:W-:Y:S01]  /*2500*/  LEA R4, P1, R5, R66, 0x1 ;  /* 0x0000004205047211 */ /* 0x000fe200078208ff */
[----:B------:R-:W-:Y:S01]  /*2510*/  IMAD R11, R8, UR16, RZ ;  /* 0x00000010080b7c24 */ /* 0x000fe2000f8e02ff */
[----:B------:R-:W-:Y:S01]  /*2520*/  VOTEU.ALL UP3, P5 ;  /* 0x0000000000ff7886 */ /* 0x000fe20002860000 */
[----:B------:R-:W-:Y:S01]  /*2530*/  STTM.16dp32bit_t0_t15.x128 tmem[UR13], RZ ;  /* 0x000000ff000079ed */ /* 0x000fe20008b8000d */
[----:B------:R-:W-:Y:S01]  /*2540*/  STTM.16dp32bit_t16_t31.x128 tmem[UR13+0x80], RZ ;  /* 0x000080ff000079ed */ /* 0x000fe20008ba000d */
[----:B------:R-:W1:Y:S01]  /*2550*/  FENCE.VIEW.ASYNC.T ;  /* 0x00000000000073c6 */ /* 0x000e620000000200 */
[----:B------:R-:W-:Y:S01]  /*2560*/  IMAD R17, R19, UR16, RZ ;  /* 0x0000001013117c24 */ /* 0x000fe2000f8e02ff */
[----:B------:R-:W-:Y:S01]  /*2570*/  LEA.HI.X.SX32 R5, R5, R78, 0x1, P1 ;  /* 0x0000004e05057211 */ /* 0x000fe200008f0eff */
[----:B------:R-:W-:Y:S01]  /*2580*/  IMAD R19, R10, UR16, RZ ;  /* 0x000000100a137c24 */ /* 0x000fe2000f8e02ff */
[-C--:B------:R-:W-:Y:S01]  /*2590*/  LEA R10, P4, R11, R66.reuse, 0x1 ;  /* 0x000000420b0a7211 */ /* 0x080fe200078808ff */
[----:B------:R-:W-:Y:S01]  /*25a0*/  IMAD R25, R12, UR16, RZ ;  /* 0x000000100c197c24 */ /* 0x000fe2000f8e02ff */
[-C--:B------:R-:W-:Y:S01]  /*25b0*/  LEA R12, P3, R9, R66.reuse, 0x1 ;  /* 0x00000042090c7211 */ /* 0x080fe200078608ff */
[----:B------:R-:W-:Y:S01]  /*25c0*/  IMAD R23, R23, UR16, RZ ;  /* 0x0000001017177c24 */ /* 0x000fe2000f8e02ff */
[-C--:B------:R-:W-:Y:S01]  /*25d0*/  LEA R6, P1, R19, R66.reuse, 0x1 ;  /* 0x0000004213067211 */ /* 0x080fe200078208ff */
[----:B------:R-:W-:Y:S01]  /*25e0*/  IMAD R29, R14, UR16, RZ ;  /* 0x000000100e1d7c24 */ /* 0x000fe2000f8e02ff */
[----:B------:R-:W-:Y:S01]  /*25f0*/  LEA R14, P2, R7, R66, 0x1 ;  /* 0x00000042070e7211 */ /* 0x000fe200078408ff */
[----:B------:R-:W-:Y:S01]  /*2600*/  IMAD R21, R20, UR16, RZ ;  /* 0x0000001014157c24 */ /* 0x000fe2000f8e02ff */
[----:B------:R-:W-:-:S04]  /*2610*/  @!UP2 UIADD3 UR4, UPT, UPT, -UR14, 0x100000, URZ ;  /* 0x001000000e04a890 */ /* 0x000fc8000fffe1ff */
[----:B------:R-:W-:Y:S02]  /*2620*/  @!UP2 USHF.L.U32 UR5, UR4, 0xb, URZ ;  /* 0x0000000b0405a899 */ /* 0x000fe400080006ff */
[----:B------:R-:W-:Y:S01]  /*2630*/  @!UP2 USHF.L.U32 UR4, UR4, 0x1, URZ ;  /* 0x000000010404a899 */ /* 0x000fe200080006ff */
[----:B------:R-:W-:Y:S01]  /*2640*/  IMAD R27, R13, UR16, RZ ;  /* 0x000000100d1b7c24 */ /* 0x000fe2000f8e02ff */
[----:B------:R-:W-:Y:S01]  /*2650*/  LEA.HI.X.SX32 R13, R9, R78, 0x1, P3 ;  /* 0x0000004e090d7211 */ /* 0x000fe200018f0eff */
[----:B------:R-:W-:Y:S01]  /*2660*/  IMAD R33, R24, UR16, RZ ;  /* 0x0000001018217c24 */ /* 0x000fe2000f8e02ff */
[-C--:B------:R-:W-:Y:S01]  /*2670*/  LEA R18, P3, R23, R66.reuse, 0x1 ;  /* 0x0000004217127211 */ /* 0x080fe200078608ff */
[----:B------:R-:W-:Y:S01]  /*2680*/  IMAD R31, R22, UR16, RZ ;  /* 0x00000010161f7c24 */ /* 0x000fe2000f8e02ff */
[----:B------:R-:W-:Y:S01]  /*2690*/  LEA R8, P6, R17, R66, 0x1 ;  /* 0x0000004211087211 */ /* 0x000fe200078c08ff */
[----:B------:R-:W-:Y:S01]  /*26a0*/  IMAD R35, R26, UR16, RZ ;  /* 0x000000101a237c24 */ /* 0x000fe2000f8e02ff */
[----:B------:R-:W-:Y:S01]  /*26b0*/  LEA.HI.X.SX32 R15, R7, R78, 0x1, P2 ;  /* 0x0000004e070f7211 */ /* 0x000fe200010f0eff */
        /* <DEDUP_REMOVED lines=11> */
[-C--:B------:R-:W-:Y:S01]  /*2770*/  LEA.HI.X.SX32 R19, R23, R78.reuse, 0x1, P3 ;  /* 0x0000004e17137211 */ /* 0x080fe200018f0eff */
        /* <DEDUP_REMOVED lines=23> */
[----:B------:R-:W-:Y:S01]  /*28f0*/  UMOV UR16, UR7 ;  /* 0x0000000700107c82 */ /* 0x000fe20008000000 */
[----:B-1----:R-:W-:Y:S01]  /*2900*/  BAR.SYNC.DEFER_BLOCKING 0x0 ;  /* 0x0000000000007b1d */ /* 0x002fe20000010000 */
[-C--:B------:R-:W-:Y:S01]  /*2910*/  LEA R38, P3, R43, R66.reuse, 0x1 ;  /* 0x000000422b267211 */ /* 0x080fe200078608ff */
[----:B------:R-:W-:Y:S01]  /*2920*/  IMAD R76, R76, UR9, RZ ;  /* 0x000000094c4c7c24 */ /* 0x000fe2000f8e02ff */
[----:B------:R-:W-:Y:S01]  /*2930*/  LEA R32, P6, R37, R66, 0x1 ;  /* 0x0000004225207211 */ /* 0x000fe200078c08ff */
[----:B0-----:R-:W-:Y:S01]  /*2940*/  IMAD R3, R74, 0x2, R75 ;  /* 0x000000024a037824 */ /* 0x001fe200078e024b */
[----:B------:R-:W-:Y:S01]  /*2950*/  LEA.HI.X.SX32 R27, R31, R78, 0x1, P2 ;  /* 0x0000004e1f1b7211 */ /* 0x000fe200010f0eff */
[----:B------:R-:W-:Y:S01]  /*2960*/  IMAD.SHL.U32 R80, R76, 0x2, RZ ;  /* 0x000000024c507824 */ /* 0x000fe200078e00ff */
[----:B------:R-:W-:-:S02]  /*2970*/  LEA R36, P2, R41, R66, 0x1 ;  /* 0x0000004229247211 */ /* 0x000fc400078408ff */
[----:B------:R-:W-:Y:S02]  /*2980*/  LEA.HI.X.SX32 R31, R35, R78, 0x1, P4 ;  /* 0x0000004e231f7211 */ /* 0x000fe400020f0eff */
[----:B------:R-:W-:Y:S02]  /*2990*/  LEA R40, P4, R45, R66, 0x1 ;  /* 0x000000422d287211 */ /* 0x000fe400078808ff */
[----:B------:R-:W-:Y:S02]  /*29a0*/  LEA.HI.X.SX32 R35, R39, R78, 0x1, P1 ;  /* 0x0000004e27237211 */ /* 0x000fe400008f0eff */
[----:B------:R-:W-:Y:S02]  /*29b0*/  LEA R44, P1, R49, R66, 0x1 ;  /* 0x00000042312c7211 */ /* 0x000fe400078208ff */
[-C--:B------:R-:W-:Y:S02]  /*29c0*/  LEA.HI.X.SX32 R39, R43, R78.reuse, 0x1, P3 ;  /* 0x0000004e2b277211 */ /* 0x080fe400018f0eff */
[----:B------:R-:W-:-:S02]  /*29d0*/  LEA.HI.X.SX32 R33, R37, R78, 0x1, P6 ;  /* 0x0000004e25217211 */ /* 0x000fc400030f0eff */
[-C--:B------:R-:W-:Y:S02]  /*29e0*/  LEA R48, P3, R53, R66.reuse, 0x1 ;  /* 0x0000004235307211 */ /* 0x080fe400078608ff */
[----:B------:R-:W-:Y:S01]  /*29f0*/  LEA R42, P6, R47, R66, 0x1 ;  /* 0x000000422f2a7211 */ /* 0x000fe200078c08ff */
[----:B------:R-:W0:Y:S02]  /*2a00*/  FENCE.VIEW.ASYNC.S ;  /* 0x00000000000073c6 */ /* 0x000e240000000000 */
[----:B0-----:R0:W1:Y:S01]  /*2a10*/  @!UP3 SYNCS.EXCH.64 URZ, [UR16], UR4 ;  /* 0x0000000410ffb5b2 */ /* 0x0010620008000100 */
[----:B------:R-:W-:Y:S02]  /*2a20*/  LEA.HI.X.SX32 R37, R41, R78, 0x1, P2 ;  /* 0x0000004e29257211 */ /* 0x000fe400010f0eff */
[----:B------:R-:W-:Y:S02]  /*2a30*/  LEA R46, P2, R51, R66, 0x1 ;  /* 0x00000042332e7211 */ /* 0x000fe400078408ff */
[----:B------:R-:W-:-:S02]  /*2a40*/  LEA.HI.X.SX32 R41, R45, R78, 0x1, P4 ;  /* 0x0000004e2d297211 */ /* 0x000fc400020f0eff */
[----:B------:R-:W-:Y:S02]  /*2a50*/  LEA R50, P4, R55, R66, 0x1 ;  /* 0x0000004237327211 */ /* 0x000fe400078808ff */
[----:B------:R-:W-:Y:S02]  /*2a60*/  LEA.HI.X.SX32 R45, R49, R78, 0x1, P1 ;  /* 0x0000004e312d7211 */ /* 0x000fe400008f0eff */
[----:B------:R-:W-:Y:S02]  /*2a70*/  LEA R54, P1, R61, R66, 0x1 ;  /* 0x000000423d367211 */ /* 0x000fe400078208ff */
[-C--:B------:R-:W-:Y:S02]  /*2a80*/  LEA.HI.X.SX32 R49, R53, R78.reuse, 0x1, P3 ;  /* 0x0000004e35317211 */ /* 0x080fe400018f0eff */
[----:B------:R-:W-:Y:S02]  /*2a90*/  LEA.HI.X.SX32 R43, R47, R78, 0x1, P6 ;  /* 0x0000004e2f2b7211 */ /* 0x000fe400030f0eff */
[----:B------:R-:W-:-:S02]  /*2aa0*/  LEA R58, P3, R65, R66, 0x1 ;  /* 0x00000042413a7211 */ /* 0x000fc400078608ff */
[-C--:B------:R-:W-:Y:S02]  /*2ab0*/  LEA.HI.X.SX32 R47, R51, R78.reuse, 0x1, P2 ;  /* 0x0000004e332f7211 */ /* 0x080fe400010f0eff */
[-C--:B------:R-:W-:Y:S02]  /*2ac0*/  LEA.HI.X.SX32 R51, R55, R78.reuse, 0x1, P4 ;  /* 0x0000004e37337211 */ /* 0x080fe400020f0eff */
[----:B------:R-:W-:Y:S02]  /*2ad0*/  LEA.HI.X.SX32 R55, R61, R78, 0x1, P1 ;  /* 0x0000004e3d377211 */ /* 0x000fe400008f0eff */
[----:B------:R-:W-:Y:S02]  /*2ae0*/  LEA R64, P1, R70, R66, 0x1 ;  /* 0x0000004246407211 */ /* 0x000fe400078208ff */
[----:B------:R-:W-:Y:S02]  /*2af0*/  LEA.HI.X.SX32 R59, R65, R78, 0x1, P3 ;  /* 0x0000004e413b7211 */ /* 0x000fe400018f0eff */
[----:B------:R-:W-:-:S02]  /*2b00*/  ISETP.LT.AND P0, PT, R94, UR8, P0 ;  /* 0x000000085e007c0c */ /* 0x000fc40008701270 */
[----:B------:R-:W-:Y:S02]  /*2b10*/  IADD3 R86, P3, PT, R80, UR24, RZ ;  /* 0x0000001850567c10 */ /* 0x000fe4000ff7e0ff */
[----:B------:R-:W-:Y:S02]  /*2b20*/  LEA.HI.X.SX32 R65, R70, R78, 0x1, P1 ;  /* 0x0000004e46417211 */ /* 0x000fe400008f0eff */
[----:B------:R-:W-:Y:S02]  /*2b30*/  LEA R52, P6, R57, R66, 0x1 ;  /* 0x0000004239347211 */ /* 0x000fe400078c08ff */
[----:B------:R-:W-:Y:S02]  /*2b40*/  LEA.HI.X.SX32 R88, R76, UR25, 0x1, P3 ;  /* 0x000000194c587c11 */ /* 0x000fe400098f0eff */
[----:B------:R-:W-:Y:S02]  /*2b50*/  LEA R82, P1, R3, R86, 0x1 ;  /* 0x0000005603527211 */ /* 0x000fe400078208ff */
[----:B------:R-:W-:-:S02]  /*2b60*/  LEA R56, P2, R63, R66, 0x1 ;  /* 0x000000423f387211 */ /* 0x000fc400078408ff */
[----:B------:R-:W-:Y:S02]  /*2b70*/  PRMT R81, RZ, 0x7610, R81 ;  /* 0x00007610ff517816 */ /* 0x000fe40000000051 */
[----:B------:R-:W-:Y:S02]  /*2b80*/  LEA.HI.X.SX32 R53, R57, R78, 0x1, P6 ;  /* 0x0000004e39357211 */ /* 0x000fe400030f0eff */
[----:B------:R-:W-:Y:S01]  /*2b90*/  LEA.HI.X.SX32 R83, R3, R88, 0x1, P1 ;  /* 0x0000005803537211 */ /* 0x000fe200008f0eff */
[----:B-1----:R-:W-:Y:S01]  /*2ba0*/  BAR.SYNC.DEFER_BLOCKING 0x0 ;  /* 0x0000000000007b1d */ /* 0x002fe20000010000 */
[-C--:B------:R-:W-:Y:S02]  /*2bb0*/  LEA R60, P4, R67, R66.reuse, 0x1 ;  /* 0x00000042433c7211 */ /* 0x080fe400078808ff */
[----:B------:R-:W-:Y:S02]  /*2bc0*/  LEA R62, P6, R68, R66, 0x1 ;  /* 0x00000042443e7211 */ /* 0x000fe400078c08ff */
[----:B------:R-:W-:-:S02]  /*2bd0*/  LEA.HI.X.SX32 R57, R63, R78, 0x1, P2 ;  /* 0x0000004e3f397211 */ /* 0x000fc400010f0eff */
[----:B------:R-:W-:Y:S01]  /*2be0*/  LEA R66, P2, R72, R66, 0x1 ;  /* 0x0000004248427211 */ /* 0x000fe200078408ff */
[----:B------:R-:W-:Y:S01]  /*2bf0*/  IMAD R89, R74, 0x2, R3 ;  /* 0x000000024a597824 */ /* 0x000fe200078e0203 */
[-C--:B------:R-:W-:Y:S02]  /*2c00*/  LEA.HI.X.SX32 R61, R67, R78.reuse, 0x1, P4 ;  /* 0x0000004e433d7211 */ /* 0x080fe400020f0eff */
[-C--:B------:R-:W-:Y:S02]  /*2c10*/  LEA.HI.X.SX32 R63, R68, R78.reuse, 0x1, P6 ;  /* 0x0000004e443f7211 */ /* 0x080fe400030f0eff */
[----:B------:R-:W-:Y:S02]  /*2c20*/  LEA.HI.X.SX32 R67, R72, R78, 0x1, P2 ;  /* 0x0000004e48437211 */ /* 0x000fe400010f0eff */
[C---:B------:R-:W-:Y:S02]  /*2c30*/  LOP3.LUT R77, R0.reuse, 0xa, RZ, 0xfc, !PT ;  /* 0x0000000a004d7812 */ /* 0x040fe400078efcff */
[----:B------:R-:W-:-:S02]  /*2c40*/  LOP3.LUT R78, R0, 0xc, RZ, 0xfc, !PT ;  /* 0x0000000c004e7812 */ /* 0x000fc400078efcff */
[----:B------:R-:W-:Y:S02]  /*2c50*/  PLOP3.LUT P1, PT, PT, PT, UP1, 0x80, 0x8 ;  /* 0x000000000008781c */ /* 0x000fe40003f2f018 */
[-C--:B------:R-:W-:Y:S01]  /*2c60*/  LEA R68, P3, R69, R86.reuse, 0x1 ;  /* 0x0000005645447211 */ /* 0x080fe200078608ff */
[----:B------:R1:W2:Y:S01]  /*2c70*/  @P0 LDG.E.U16 R81, desc[UR18][R82.64] ;  /* 0x0000001252510981 */ /* 0x0002a2000c1e1500 */
[----:B------:R-:W-:Y:S01]  /*2c80*/  PLOP3.LUT P0, PT, PT, PT, UP1, 0x80, 0x8 ;  /* 0x000000000008781c */ /* 0x000fe20003f0f018 */
[----:B------:R-:W-:Y:S01]  /*2c90*/  IMAD R91, R74, 0x2, R89 ;  /* 0x000000024a5b7824 */ /* 0x000fe200078e0259 */
[----:B------:R-:W-:Y:S02]  /*2ca0*/  LEA R70, P4, R71, R86, 0x1 ;  /* 0x0000005647467211 */ /* 0x000fe400078808ff */
[----:B------:R-:W-:Y:S01]  /*2cb0*/  LOP3.LUT R79, R0, 0xe, RZ, 0xfc, !PT ;  /* 0x0000000e004f7812 */ /* 0x000fe200078efcff */
[----:B------:R-:W-:Y:S01]  /*2cc0*/  IMAD R93, R74, 0x2, R91 ;  /* 0x000000024a5d7824 */ /* 0x000fe200078e025b */
[----:B------:R-:W-:-:S02]  /*2cd0*/  PLOP3.LUT P2, PT, PT, PT, UP1, 0x80, 0x8 ;  /* 0x000000000008781c */ /* 0x000fc40003f4f018 */
[----:B------:R-:W-:Y:S02]  /*2ce0*/  ISETP.LT.AND P0, PT, R77, UR8, P0 ;  /* 0x000000084d007c0c */ /* 0x000fe40008701270 */
[----:B------:R-:W-:Y:S02]  /*2cf0*/  ISETP.LT.AND P1, PT, R78, UR8, P1 ;  /* 0x000000084e007c0c */ /* 0x000fe40008f21270 */
[----:B------:R-:W-:Y:S02]  /*2d00*/  LEA.HI.X.SX32 R69, R69, R88, 0x1, P3 ;  /* 0x0000005845457211 */ /* 0x000fe400018f0eff */
[----:B------:R-:W-:Y:S02]  /*2d10*/  LEA R72, P3, R73, R86, 0x1 ;  /* 0x0000005649487211 */ /* 0x000fe400078608ff */
[----:B------:R-:W-:Y:S02]  /*2d20*/  LEA.HI.X.SX32 R71, R71, R88, 0x1, P4 ;  /* 0x0000005847477211 */ /* 0x000fe400020f0eff */
[----:B-1----:R-:W-:-:S02]  /*2d30*/  LEA R82, P4, R89, R86, 0x1 ;  /* 0x0000005659527211 */ /* 0x002fc400078808ff */
[----:B------:R-:W-:Y:S02]  /*2d40*/  ISETP.LT.AND P2, PT, R79, UR8, P2 ;  /* 0x000000084f007c0c */ /* 0x000fe40009741270 */
[----:B------:R-:W-:Y:S02]  /*2d50*/  LEA R84, P6, R91, R86, 0x1 ;  /* 0x000000565b547211 */ /* 0x000fe400078c08ff */
[-C--:B------:R-:W-:Y:S02]  /*2d60*/  LEA.HI.X.SX32 R73, R73, R88.reuse, 0x1, P3 ;  /* 0x0000005849497211 */ /* 0x080fe400018f0eff */
[----:B------:R-:W-:Y:S02]  /*2d70*/  PRMT R90, RZ, 0x7610, R90 ;  /* 0x00007610ff5a7816 */ /* 0x000fe4000000005a */
[----:B------:R-:W-:Y:S02]  /*2d80*/  LEA.HI.X.SX32 R83, R89, R88, 0x1, P4 ;  /* 0x0000005859537211 */ /* 0x000fe400020f0eff */
[----:B------:R-:W-:-:S02]  /*2d90*/  LEA R74, P3, R75, R86, 0x1 ;  /* 0x000000564b4a7211 */ /* 0x000fc400078608ff */
[----:B------:R-:W-:Y:S01]  /*2da0*/  LEA R86, P4, R93, R86, 0x1 ;  /* 0x000000565d567211 */ /* 0x000fe200078808ff */
[----:B------:R-:W3:Y:S01]  /*2db0*/  @P0 LDG.E.U16 R90, desc[UR18][R82.64] ;  /* 0x00000012525a0981 */ /* 0x000ee2000c1e1500 */
[----:B------:R-:W-:Y:S02]  /*2dc0*/  PRMT R101, RZ, 0x7610, R101 ;  /* 0x00007610ff657816 */ /* 0x000fe40000000065 */
[-C--:B------:R-:W-:Y:S02]  /*2dd0*/  LEA.HI.X.SX32 R85, R91, R88.reuse, 0x1, P6 ;  /* 0x000000585b557211 */ /* 0x080fe400030f0eff */
[----:B------:R-:W-:Y:S02]  /*2de0*/  PRMT R103, RZ, 0x7610, R103 ;  /* 0x00007610ff677816 */ /* 0x000fe40000000067 */
[----:B------:R-:W-:Y:S01]  /*2df0*/  LEA.HI.X.SX32 R87, R93, R88, 0x1, P4 ;  /* 0x000000585d577211 */ /* 0x000fe200020f0eff */
[----:B------:R1:W4:Y:S01]  /*2e00*/  @P1 LDG.E.U16 R101, desc[UR18][R84.64] ;  /* 0x0000001254651981 */ /* 0x000322000c1e1500 */
[----:B------:R-:W-:-:S02]  /*2e10*/  PLOP3.LUT P0, PT, PT, PT, UP1, 0x80, 0x8 ;  /* 0x000000000008781c */ /* 0x000fc40003f0f018 */
[----:B------:R-:W-:Y:S01]  /*2e20*/  LEA.HI.X.SX32 R75, R75, R88, 0x1, P3 ;  /* 0x000000584b4b7211 */ /* 0x000fe200018f0eff */
[----:B------:R5:W3:Y:S01]  /*2e30*/  @P2 LDG.E.U16 R103, desc[UR18][R86.64] ;  /* 0x0000001256672981 */ /* 0x000ae2000c1e1500 */
[C---:B------:R-:W-:Y:S02]  /*2e40*/  LOP3.LUT R98, R0.reuse, 0x2, RZ, 0xfc, !PT ;  /* 0x0000000200627812 */ /* 0x040fe400078efcff */
[----:B------:R-:W-:Y:S02]  /*2e50*/  PLOP3.LUT P1, PT, PT, PT, UP1, 0x80, 0x8 ;  /* 0x000000000008781c */ /* 0x000fe40003f2f018 */
[C---:B------:R-:W-:Y:S02]  /*2e60*/  LOP3.LUT R100, R0.reuse, 0x4, RZ, 0xfc, !PT ;  /* 0x0000000400647812 */ /* 0x040fe400078efcff */
[----:B------:R-:W-:Y:S02]  /*2e70*/  PLOP3.LUT P3, PT, PT, PT, UP1, 0x80, 0x8 ;  /* 0x000000000008781c */ /* 0x000fe40003f6f018 */
[----:B------:R-:W-:-:S02]  /*2e80*/  LOP3.LUT R102, R0, 0x6, RZ, 0xfc, !PT ;  /* 0x0000000600667812 */ /* 0x000fc400078efcff */
[----:B------:R-:W-:Y:S02]  /*2e90*/  PLOP3.LUT P4, PT, PT, PT, UP1, 0x80, 0x8 ;  /* 0x000000000008781c */ /* 0x000fe40003f8f018 */
[----:B------:R-:W-:Y:S02]  /*2ea0*/  PLOP3.LUT P2, PT, PT, PT, UP1, 0x80, 0x8 ;  /* 0x000000000008781c */ /* 0x000fe40003f4f018 */
[----:B------:R-:W-:Y:S02]  /*2eb0*/  ISETP.LT.AND P0, PT, R0, UR8, P0 ;  /* 0x0000000800007c0c */ /* 0x000fe40008701270 */
[----:B------:R-:W-:Y:S02]  /*2ec0*/  ISETP.LT.AND P1, PT, R98, UR8, P1 ;  /* 0x0000000862007c0c */ /* 0x000fe40008f21270 */
[----:B------:R-:W-:Y:S02]  /*2ed0*/  ISETP.LT.AND P3, PT, R100, UR8, P3 ;  /* 0x0000000864007c0c */ /* 0x000fe40009f61270 */
[----:B------:R-:W-:-:S02]  /*2ee0*/  ISETP.LT.AND P4, PT, R102, UR8, P4 ;  /* 0x0000000866007c0c */ /* 0x000fc4000a781270 */
[----:B------:R-:W-:Y:S02]  /*2ef0*/  ISETP.LT.AND P2, PT, R92, UR8, P2 ;  /* 0x000000085c007c0c */ /* 0x000fe40009741270 */
[----:B------:R-:W-:Y:S02]  /*2f00*/  PRMT R95, RZ, 0x7610, R95 ;  /* 0x00007610ff5f7816 */ /* 0x000fe4000000005f */
[----:B------:R-:W-:Y:S02]  /*2f10*/  PRMT R88, RZ, 0x7610, R88 ;  /* 0x00007610ff587816 */ /* 0x000fe40000000058 */
[----:B------:R-:W-:Y:S02]  /*2f20*/  PRMT R97, RZ, 0x7610, R97 ;  /* 0x00007610ff617816 */ /* 0x000fe40000000061 */
[----:B------:R-:W-:Y:S01]  /*2f30*/  PRMT R99, RZ, 0x7610, R99 ;  /* 0x00007610ff637816 */ /* 0x000fe20000000063 */
[----:B------:R-:W3:Y:S01]  /*2f40*/  @P0 LDG.E.U16 R95, desc[UR18][R68.64] ;  /* 0x00000012445f0981 */ /* 0x000ee2000c1e1500 */
[----:B------:R-:W-:-:S02]  /*2f50*/  PRMT R105, RZ, 0x7610, R105 ;  /* 0x00007610ff697816 */ /* 0x000fc40000000069 */
[----:B------:R-:W-:Y:S01]  /*2f60*/  PRMT R107, RZ, 0x7610, R107 ;  /* 0x00007610ff6b7816 */ /* 0x000fe2000000006b */
[----:B------:R-:W4:Y:S01]  /*2f70*/  @P1 LDG.E.U16 R88, desc[UR18][R70.64] ;  /* 0x0000001246581981 */ /* 0x000f22000c1e1500 */
[----:B------:R-:W-:Y:S02]  /*2f80*/  PRMT R109, RZ, 0x7610, R109 ;  /* 0x00007610ff6d7816 */ /* 0x000fe4000000006d */
[----:B------:R-:W-:Y:S01]  /*2f90*/  PRMT R111, RZ, 0x7610, R111 ;  /* 0x00007610ff6f7816 */ /* 0x000fe2000000006f */
[----:B------:R-:W4:Y:S01]  /*2fa0*/  @P3 LDG.E.U16 R97, desc[UR18][R72.64] ;  /* 0x0000001248613981 */ /* 0x000f22000c1e1500 */
[----:B------:R-:W-:Y:S02]  /*2fb0*/  PRMT R113, RZ, 0x7610, R113 ;  /* 0x00007610ff717816 */ /* 0x000fe40000000071 */
[----:B-1----:R-:W-:Y:S01]  /*2fc0*/  PRMT R85, RZ, 0x7610, R85 ;  /* 0x00007610ff557816 */ /* 0x002fe20000000055 */
[----:B------:R-:W4:Y:S01]  /*2fd0*/  @P4 LDG.E.U16 R99, desc[UR18][R74.64] ;  /* 0x000000124a634981 */ /* 0x000f22000c1e1500 */
[----:B-----5:R-:W-:-:S02]  /*2fe0*/  PRMT R87, RZ, 0x7610, R87 ;  /* 0x00007610ff577816 */ /* 0x020fc40000000057 */
[----:B------:R-:W-:Y:S01]  /*2ff0*/  PRMT R115, RZ, 0x7610, R115 ;  /* 0x00007610ff737816 */ /* 0x000fe20000000073 */
[----:B------:R-:W5:Y:S01]  /*3000*/  @P2 LDG.E.U16 R105, desc[UR18][R4.64] ;  /* 0x0000001204692981 */ /* 0x000f62000c1e1500 */
[----:B------:R-:W-:Y:S02]  /*3010*/  PRMT R117, RZ, 0x7610, R117 ;  /* 0x00007610ff757816 */ /* 0x000fe40000000075 */
[----:B------:R-:W-:Y:S01]  /*3020*/  PRMT R119, RZ, 0x7610, R119 ;  /* 0x00007610ff777816 */ /* 0x000fe20000000077 */
[----:B------:R-:W5:Y:S01]  /*3030*/  @P2 LDG.E.U16 R107, desc[UR18][R14.64] ;  /* 0x000000120e6b2981 */ /* 0x000f62000c1e1500 */
[----:B------:R-:W-:Y:S02]  /*3040*/  PRMT R121, RZ, 0x7610, R121 ;  /* 0x00007610ff797816 */ /* 0x000fe40000000079 */
[----:B------:R-:W-:Y:S01]  /*3050*/  PRMT R123, RZ, 0x7610, R123 ;  /* 0x00007610ff7b7816 */ /* 0x000fe2000000007b */
[----:B------:R-:W5:Y:S01]  /*3060*/  @P2 LDG.E.U16 R109, desc[UR18][R12.64] ;  /* 0x000000120c6d2981 */ /* 0x000f62000c1e1500 */
[----:B------:R-:W-:-:S02]  /*3070*/  PRMT R125, RZ, 0x7610, R125 ;  /* 0x00007610ff7d7816 */ /* 0x000fc4000000007d */
        /* <DEDUP_REMOVED lines=28> */
[----:B------:R-:W5:Y:S04]  /*3240*/  @P2 LDG.E.U16 R125, desc[UR18][R28.64] ;  /* 0x000000121c7d2981 */ /* 0x000f68000c1e1500 */
        /* <DEDUP_REMOVED lines=18> */
[----:B------:R-:W5:Y:S01]  /*3370*/  @P2 LDG.E.U16 R96, desc[UR18][R66.64] ;  /* 0x0000001242602981 */ /* 0x000f62000c1e1500 */
[----:B------:R-:W-:-:S02]  /*3380*/  SHF.R.S32.HI R83, RZ, 0x1f, R76 ;  /* 0x0000001fff537819 */ /* 0x000fc4000001144c */
[----:B------:R-:W-:Y:S02]  /*3390*/  SHF.R.S32.HI R82, RZ, 0x6, R143 ;  /* 0x00000006ff527819 */ /* 0x000fe4000001148f */
[----:B------:R-:W-:Y:S01]  /*33a0*/  SHF.L.U64.HI R110, R76, 0x1, R83 ;  /* 0x000000014c6e7819 */ /* 0x000fe20000010253 */
[----:B------:R-:W-:Y:S01]  /*33b0*/  IMAD.SHL.U32 R83, R2, 0x2, RZ ;  /* 0x0000000202537824 */ /* 0x000fe200078e00ff */
[----:B------:R-:W-:Y:S02]  /*33c0*/  SHF.R.S32.HI R76, RZ, 0x1f, R3 ;  /* 0x0000001fff4c7819 */ /* 0x000fe40000011403 */
[----:B------:R-:W-:Y:S01]  /*33d0*/  LEA R106, P0, R3, R80, 0x1 ;  /* 0x00000050036a7211 */ /* 0x000fe200078008ff */
[----:B0-----:R-:W-:-:S04]  /*33e0*/  @!UP2 UIADD3 UR4, UPT, UPT, -UR14, 0x100000, URZ ;  /* 0x001000000e04a890 */ /* 0x001fc8000fffe1ff */
[----:B------:R-:W-:Y:S02]  /*33f0*/  @!UP2 USHF.L.U32 UR5, UR4, 0xb, URZ ;  /* 0x0000000b0405a899 */ /* 0x000fe400080006ff */
[----:B------:R-:W-:Y:S01]  /*3400*/  @!UP2 USHF.L.U32 UR4, UR4, 0x1, URZ ;  /* 0x000000010404a899 */ /* 0x000fe200080006ff */
[----:B------:R-:W-:Y:S02]  /*3410*/  SGXT R2, R82, 0x1 ;  /* 0x000000015202781a */ /* 0x000fe40000000200 */
[----:B------:R-:W-:Y:S02]  /*3420*/  LEA.HI.X R108, R3, R110, R76, 0x1, P0 ;  /* 0x0000006e036c7211 */ /* 0x000fe400000f0c4c */
[----:B------:R-:W-:Y:S02]  /*3430*/  LOP3.LUT R2, R83, 0x90, R2, 0x78, !PT ;  /* 0x0000009053027812 */ /* 0x000fe400078e7802 */
[----:B------:R-:W-:Y:S02]  /*3440*/  SHF.R.S32.HI R76, RZ, 0x1f, R89 ;  /* 0x0000001fff4c7819 */ /* 0x000fe40000011459 */
[----:B------:R-:W-:Y:S01]  /*3450*/  LEA R104, P0, R89, R80, 0x1 ;  /* 0x0000005059687211 */ /* 0x000fe200078008ff */
[----:B------:R-:W-:Y:S01]  /*3460*/  VOTEU.ALL UP1, P5 ;  /* 0x0000000000ff7886 */ /* 0x000fe20002820000 */
[----:B------:R-:W-:-:S02]  /*3470*/  LOP3.LUT R3, R2, 0x20, RZ, 0x3c, !PT ;  /* 0x0000002002037812 */ /* 0x000fc400078e3cff */
[----:B------:R-:W-:Y:S02]  /*3480*/  LEA.HI.X R89, R89, R110, R76, 0x1, P0 ;  /* 0x0000006e59597211 */ /* 0x000fe400000f0c4c */
[-C--:B------:R-:W-:Y:S01]  /*3490*/  LEA R86, P1, R91, R80.reuse, 0x1 ;  /* 0x000000505b567211 */ /* 0x080fe200078208ff */
[----:B------:R0:W1:Y:S01]  /*34a0*/  @!UP1 SYNCS.EXCH.64 URZ, [UR12+0x5008], UR4 ;  /* 0x005008040cff95b2 */ /* 0x0000620008000100 */
[----:B------:R-:W-:Y:S02]  /*34b0*/  LEA R83, P2, R93, R80, 0x1 ;  /* 0x000000505d537211 */ /* 0x000fe400078408ff */
[C---:B------:R-:W-:Y:S02]  /*34c0*/  LOP3.LUT R76, R2.reuse, 0x40, RZ, 0x3c, !PT ;  /* 0x00000040024c7812 */ /* 0x040fe400078e3cff */
[----:B------:R-:W-:Y:S01]  /*34d0*/  LOP3.LUT R80, R2, 0x60, RZ, 0x3c, !PT ;  /* 0x0000006002507812 */ /* 0x000fe200078e3cff */
[----:B0-----:R-:W-:-:S04]  /*34e0*/  USHF.R.S32.HI UR4, URZ, 0x1f, UR22 ;  /* 0x0000001fff047899 */ /* 0x001fc80008011416 */
[----:B------:R-:W-:-:S04]  /*34f0*/  ULEA.HI UR4, UR4, UR22, URZ, 0x4 ;  /* 0x0000001604047291 */ /* 0x000fc8000f8f20ff */
[----:B------:R-:W-:-:S04]  /*3500*/  USHF.R.S32.HI UR4, URZ, 0x4, UR4 ;  /* 0x00000004ff047899 */ /* 0x000fc80008011404 */
[----:B------:R-:W-:Y:S01]  /*3510*/  UISETP.LT.AND UP1, UPT, UR4, 0x1, UPT ;  /* 0x000000010400788c */ /* 0x000fe2000bf21270 */
[----:B--2---:R-:W-:Y:S03]  /*3520*/  STS.U16 [R2+UR12+0x4400], R81 ;  /* 0x0044005102007988 */ /* 0x004fe6000800040c */
[----:B------:R-:W-:Y:S02]  /*3530*/  USEL UR4, UR4, 0x1, !UP1 ;  /* 0x0000000104047887 */ /* 0x000fe4000c800000 */
[----:B------:R-:W-:Y:S01]  /*3540*/  UISETP.NE.U32.AND UP1, UPT, UR15, URZ, UPT ;  /* 0x000000ff0f00728c */ /* 0x000fe2000bf25070 */
[----:B------:R-:W-:Y:S02]  /*3550*/  SHF.R.S32.HI R82, RZ, 0x1f, R91 ;  /* 0x0000001fff527819 */ /* 0x000fe4000001145b */
[----:B------:R-:W-:Y:S01]  /*3560*/  SHF.R.S32.HI R84, RZ, 0x1f, R93 ;  /* 0x0000001fff547819 */ /* 0x000fe2000001145d */
[----:B------:R-:W-:Y:S01]  /*3570*/  UISETP.LT.OR UP2, UPT, UR22, 0x10, UP1 ;  /* 0x000000101600788c */ /* 0x000fe20008f41670 */
[----:B------:R-:W-:-:S02]  /*3580*/  LEA.HI.X R91, R91, R110, R82, 0x1, P1 ;  /* 0x0000006e5b5b7211 */ /* 0x000fc400008f0c52 */
[----:B------:R-:W-:Y:S02]  /*3590*/  LEA.HI.X R93, R93, R110, R84, 0x1, P2 ;  /* 0x0000006e5d5d7211 */ /* 0x000fe400010f0c54 */
[----:B------:R-:W-:Y:S02]  /*35a0*/  IADD3 R84, P1, PT, R104, UR24, RZ ;  /* 0x0000001868547c10 */ /* 0x000fe4000ff3e0ff */
[----:B------:R-:W-:Y:S02]  /*35b0*/  IADD3 R82, P0, PT, R106, UR24, RZ ;  /* 0x000000186a527c10 */ /* 0x000fe4000ff1e0ff */
[----:B------:R-:W-:Y:S01]  /*35c0*/  IADD3 R86, P2, PT, R86, UR24, RZ ;  /* 0x0000001856567c10 */ /* 0x000fe2000ff5e0ff */
[----:B------:R-:W-:Y:S02]  /*35d0*/  UIADD3 UR9, UPT, UPT, UR4, -0x1, URZ ;  /* 0xffffffff04097890 */ /* 0x000fe4000fffe0ff */
[----:B------:R-:W-:Y:S02]  /*35e0*/  USHF.L.U32 UR20, UR11, 0x4, URZ ;  /* 0x000000040b147899 */ /* 0x000fe400080006ff */
[----:B------:R-:W-:-:S02]  /*35f0*/  USHF.L.U32 UR17, UR10, 0x4, URZ ;  /* 0x000000040a117899 */ /* 0x000fc400080006ff */
[----:B------:R-:W-:Y:S01]  /*3600*/  UISETP.NE.U32.AND UP3, UPT, UR9, URZ, UPT ;  /* 0x000000ff0900728c */ /* 0x000fe2000bf65070 */
[----:B------:R-:W-:Y:S01]  /*3610*/  UMOV UR6, URZ ;  /* 0x000000ff00067c82 */ /* 0x000fe20008000000 */
[----:B---3--:R-:W-:Y:S04]  /*3620*/  STS.U16 [R2+UR12+0x4000], R95 ;  /* 0x0040005f02007988 */ /* 0x008fe8000800040c */
[----:B------:R-:W-:Y:S04]  /*3630*/  STS.U16 [R3+UR12+0x4500], R90 ;  /* 0x0045005a03007988 */ /* 0x000fe8000800040c */
[----:B----4-:R0:W-:Y:S04]  /*3640*/  STS.U16 [R3+UR12+0x4100], R88 ;  /* 0x0041005803007988 */ /* 0x0101e8000800040c */
[----:B------:R-:W-:Y:S04]  /*3650*/  STS.U16 [R76+UR12+0x4600], R101 ;  /* 0x004600654c007988 */ /* 0x000fe8000800040c */
[----:B------:R-:W-:Y:S04]  /*3660*/  STS.U16 [R76+UR12+0x4200], R97 ;  /* 0x004200614c007988 */ /* 0x000fe8000800040c */
[----:B------:R-:W-:Y:S04]  /*3670*/  STS.U16 [R80+UR12+0x4700], R103 ;  /* 0x0047006750007988 */ /* 0x000fe8000800040c */
[----:B------:R-:W-:Y:S04]  /*3680*/  STS.U16 [R80+UR12+0x4300], R99 ;  /* 0x0043006350007988 */ /* 0x000fe8000800040c */
[----:B-----5:R-:W-:Y:S04]  /*3690*/  STS.U16 [R2+UR12], R105 ;  /* 0x0000006902007988 */ /* 0x020fe8000800040c */
[----:B------:R-:W-:Y:S04]  /*36a0*/  STS.U16 [R2+UR12+0x100], R107 ;  /* 0x0001006b02007988 */ /* 0x000fe8000800040c */
[----:B------:R-:W-:Y:S04]  /*36b0*/  STS.U16 [R2+UR12+0x200], R109 ;  /* 0x0002006d02007988 */ /* 0x000fe8000800040c */
[----:B------:R-:W-:Y:S04]  /*36c0*/  STS.U16 [R2+UR12+0x300], R111 ;  /* 0x0003006f02007988 */ /* 0x000fe8000800040c */
[----:B------:R-:W-:Y:S04]  /*36d0*/  STS.U16 [R2+UR12+0x400], R113 ;  /* 0x0004007102007988 */ /* 0x000fe8000800040c */
[----:B------:R2:W-:Y:S04]  /*36e0*/  STS.U16 [R2+UR12+0x500], R85 ;  /* 0x0005005502007988 */ /* 0x0005e8000800040c */
        /* <DEDUP_REMOVED lines=25> */
[----:B------:R4:W-:Y:S01]  /*3880*/  STS.U16 [R2+UR12+0x1f00], R96 ;  /* 0x001f006002007988 */ /* 0x0009e2000800040c */
[----:B-1----:R1:W-:Y:S06]  /*3890*/  MEMBAR.ALL.CTA ;  /* 0x0000000000007992 */ /* 0x0023ec0000008000 */
[----:B-1----:R-:W1:Y:S02]  /*38a0*/  FENCE.VIEW.ASYNC.S ;  /* 0x00000000000073c6 */ /* 0x002e640000000000 */
[----:B-1----:R-:W-:Y:S01]  /*38b0*/  BAR.SYNC.DEFER_BLOCKING 0x0 ;  /* 0x0000000000007b1d */ /* 0x002fe20000010000 */
[----:B0-----:R-:W-:-:S02]  /*38c0*/  IADD3 R88, P3, PT, R83, UR24, RZ ;  /* 0x0000001853587c10 */ /* 0x001fc4000ff7e0ff */
[----:B--2---:R-:W-:Y:S02]  /*38d0*/  IADD3.X R85, PT, PT, R89, UR25, RZ, P1, !PT ;  /* 0x0000001959557c10 */ /* 0x004fe40008ffe4ff */
[----:B------:R-:W-:Y:S02]  /*38e0*/  IADD3.X R83, PT, PT, R108, UR25, RZ, P0, !PT ;  /* 0x000000196c537c10 */ /* 0x000fe400087fe4ff */
[----:B---3--:R-:W-:Y:S02]  /*38f0*/  IADD3.X R87, PT, PT, R91, UR25, RZ, P2, !PT ;  /* 0x000000195b577c10 */ /* 0x008fe400097fe4ff */
[----:B------:R-:W-:Y:S01]  /*3900*/  IADD3.X R89, PT, PT, R93, UR25, RZ, P3, !PT ;  /* 0x000000195d597c10 */ /* 0x000fe20009ffe4ff */
[----:B----4-:R-:W-:Y:S06]  /*3910*/  BRA.U UP2, `(.L_x_6) ;  /* 0x00000001023c7547 */ /* 0x010fec000b800000 */
[----:B------:R-:W-:Y:S02]  /*3920*/  UIADD3 UR4, UPT, UPT, UR12, 0x4000, URZ ;  /* 0x000040000c047890 */ /* 0x000fe4000fffe0ff */
[----:B------:R-:W-:Y:S02]  /*3930*/  USHF.R.U32.HI UR14, URZ, 0x4, UR12 ;  /* 0x00000004ff0e7899 */ /* 0x000fe4000801160c */
[----:B------:R-:W-:Y:S02]  /*3940*/  USHF.R.U32.HI UR4, URZ, 0x4, UR4 ;  /* 0x00000004ff047899 */ /* 0x000fe40008011604 */
[----:B------:R-:W-:Y:S02]  /*3950*/  USGXT.U32 UR14, UR14, 0xe ;  /* 0x0000000e0e0e789a */ /* 0x000fe40008000000 */
[----:B------:R-:W-:Y:S01]  /*3960*/  USGXT.U32 UR10, UR4, 0xe ;  /* 0x0000000e040a789a */ /* 0x000fe20008000000 */
[----:B------:R-:W-:Y:S02]  /*3970*/  UMOV UR5, URZ ;  /* 0x000000ff00057c82 */ /* 0x000fe40008000000 */
[----:B------:R-:W-:Y:S01]  /*3980*/  UMOV UR4, UR7 ;  /* 0x0000000700047c82 */ /* 0x000fe20008000000 */
[----:B------:R-:W-:Y:S01]  /*3990*/  UMOV UR24, 0x0 ;  /* 0x0000000000187882 */ /* 0x000fe20000000000 */
[----:B------:R-:W-:Y:S01]  /*39a0*/  UMOV UR25, 0x4408010 ;  /* 0x0440801000197882 */ /* 0x000fe20000000000 */
[----:B------:R-:W-:Y:S01]  /*39b0*/  UMOV UR15, 0xc0004010 ;  /* 0xc0004010000f7882 */ /* 0x000fe20000000000 */
[----:B------:R-:W-:Y:S01]  /*39c0*/  UMOV UR11, 0x40004040 ;  /* 0x40004040000b7882 */ /* 0x000fe20000000000 */
[----:B------:R-:W-:Y:S01]  /*39d0*/  UMOV UR4, UR4 ;  /* 0x0000000400047c82 */ /* 0x000fe20008000000 */
[----:B------:R0:W-:Y:S01]  /*39e0*/  UTCHMMA gdesc[UR10], gdesc[UR14], tmem[UR21], tmem[UR24], idesc[UR25], !UPT ;  /* 0x00ff180e0a0075ea */ /* 0x0001e2000f800015 */
[----:B------:R0:W-:Y:S01]  /*39f0*/  UTCBAR [UR4], URZ ;  /* 0x000000ff040073e9 */ /* 0x0001e200080000ff */
[----:B------:R-:W-:-:S02]  /*3a00*/  NOP ;  /* 0x0000000000007918 */ /* 0x000fc40000000000 */
.L_x_6:
[----:B------:R-:W-:Y:S05]  /*3a10*/  BRA.U !UP3, `(.L_x_7) ;  /* 0x0000000d0b547547 */ /* 0x000fea000b800000 */
[----:B0-----:R-:W-:Y:S02]  /*3a20*/  UIADD3 UR4, UPT, UPT, UR12, 0x4800, URZ ;  /* 0x000048000c047890 */ /* 0x001fe4000fffe0ff */
[----:B------:R-:W-:Y:S02]  /*3a30*/  UIADD3 UR5, UPT, UPT, UR12, 0x2000, URZ ;  /* 0x000020000c057890 */ /* 0x000fe4000fffe0ff */
[----:B------:R-:W-:Y:S02]  /*3a40*/  USHF.R.U32.HI UR4, URZ, 0x4, UR4 ;  /* 0x00000004ff047899 */ /* 0x000fe40008011604 */
[----:B------:R-:W-:Y:S02]  /*3a50*/  USHF.R.U32.HI UR5, URZ, 0x4, UR5 ;  /* 0x00000004ff057899 */ /* 0x000fe40008011605 */
[----:B------:R-:W-:Y:S02]  /*3a60*/  UIADD3 UR14, UPT, UPT, UR8, -0x10, URZ ;  /* 0xfffffff0080e7890 */ /* 0x000fe4000fffe0ff */
[----:B------:R-:W-:-:S02]  /*3a70*/  USGXT.U32 UR8, UR4, 0xe ;  /* 0x0000000e0408789a */ /* 0x000fc40008000000 */
[----:B------:R-:W-:Y:S01]  /*3a80*/  USGXT.U32 UR10, UR5, 0xe ;  /* 0x0000000e050a789a */ /* 0x000fe20008000000 */
[----:B------:R-:W-:Y:S02]  /*3a90*/  UMOV UR15, 0x1 ;  /* 0x00000001000f7882 */ /* 0x000fe40000000000 */
[----:B------:R-:W-:Y:S01]  /*3aa0*/  UMOV UR5, UR9 ;  /* 0x0000000900057c82 */ /* 0x000fe20008000000 */
[----:B------:R-:W-:-:S08]  /*3ab0*/  UMOV UR4, URZ ;  /* 0x000000ff00047c82 */ /* 0x000fd00008000000 */
.L_x_10:
[----:B------:R-:W-:Y:S01]  /*3ac0*/  USHF.L.U32 UR6, UR6, 0x1f, URZ ;  /* 0x0000001f06067899 */ /* 0x000fe200080006ff */
[----:B0-----:R-:W-:Y:S01]  /*3ad0*/  IMAD.U32 R81, RZ, RZ, UR20 ;  /* 0x00000014ff517e24 */ /* 0x001fe2000f8e00ff */
[----:B------:R-:W-:Y:S01]  /*3ae0*/  ISETP.GE.AND P6, PT, R0, UR14, PT ;  /* 0x0000000e00007c0c */ /* 0x000fe2000bfc6270 */
[----:B------:R-:W-:Y:S01]  /*3af0*/  IMAD.U32 R91, RZ, RZ, UR17 ;  /* 0x00000011ff5b7e24 */ /* 0x000fe2000f8e00ff */
[----:B------:R-:W-:Y:S01]  /*3b00*/  ISETP.GE.AND P0, PT, R98, UR14, PT ;  /* 0x0000000e62007c0c */ /* 0x000fe2000bf06270 */
[----:B------:R-:W-:Y:S01]  /*3b10*/  IMAD.WIDE R66, R81, 0x2, R66 ;  /* 0x0000000251427825 */ /* 0x000fe200078e0242 */
[----:B------:R-:W-:-:S03]  /*3b20*/  ISETP.GE.AND P1, PT, R100, UR14, PT ;  /* 0x0000000e64007c0c */ /* 0x000fc6000bf26270 */
[----:B------:R-:W-:Y:S02]  /*3b30*/  IMAD.U32 R90, RZ, RZ, UR6 ;  /* 0x00000006ff5a7e24 */ /* 0x000fe4000f8e00ff */
[C---:B------:R-:W-:Y:S02]  /*3b40*/  IMAD.WIDE R64, R81.reuse, 0x2, R64 ;  /* 0x0000000251407825 */ /* 0x040fe400078e0240 */
[----:B------:R-:W0:Y:S02]  /*3b50*/  SYNCS.PHASECHK.TRANS64.TRYWAIT P2, [UR16], R90 ;  /* 0x0000005aff0075a7 */ /* 0x000e240008041110 */
[----:B------:R-:W-:-:S04]  /*3b60*/  IMAD.WIDE R62, R81, 0x2, R62 ;  /* 0x00000002513e7825 */ /* 0x000fc800078e023e */
        /* <DEDUP_REMOVED lines=36> */
[----:B------:R-:W-:Y:S01]  /*3db0*/  IMAD.WIDE R68, R91, 0x2, R68 ;  /* 0x000000025b447825 */ /* 0x000fe200078e0244 */
[----:B0-----:R-:W-:Y:S06]  /*3dc0*/  @!P2 BRA `(.L_x_8) ;  /* 0x000000500004a947 */ /* 0x001fec0003800000 */
.L_x_16:
[----:B------:R-:W-:Y:S02]  /*3dd0*/  PRMT R81, RZ, 0x7610, R81 ;  /* 0x00007610ff517816 */ /* 0x000fe40000000051 */
[----:B------:R-:W-:Y:S02]  /*3de0*/  PRMT R90, RZ, 0x7610, R90 ;  /* 0x00007610ff5a7816 */ /* 0x000fe4000000005a */
[----:B------:R-:W-:Y:S02]  /*3df0*/  ISETP.GE.AND P2, PT, R102, UR14, PT ;  /* 0x0000000e66007c0c */ /* 0x000fe4000bf46270 */
[----:B------:R-:W2:Y:S01]  /*3e00*/  @!P6 LDG.E.U16 R81, desc[UR18][R68.64] ;  /* 0x000000124451e981 */ /* 0x000ea2000c1e1500 */
[----:B------:R-:W-:Y:S02]  /*3e10*/  ISETP.GE.AND P3, PT, R94, UR14, PT ;  /* 0x0000000e5e007c0c */ /* 0x000fe4000bf66270 */
[----:B------:R-:W-:Y:S01]  /*3e20*/  ISETP.GE.AND P4, PT, R77, UR14, PT ;  /* 0x0000000e4d007c0c */ /* 0x000fe2000bf86270 */
[----:B------:R-:W3:Y:S01]  /*3e30*/  @!P0 LDG.E.U16 R90, desc[UR18][R70.64] ;  /* 0x00000012465a8981 */ /* 0x000ee2000c1e1500 */
[----:B------:R-:W-:-:S02]  /*3e40*/  ISETP.GE.AND P6, PT, R78, UR14, PT ;  /* 0x0000000e4e007c0c */ /* 0x000fc4000bfc6270 */
[----:B------:R-:W-:Y:S02]  /*3e50*/  ISETP.GE.AND P0, PT, R79, UR14, PT ;  /* 0x0000000e4f007c0c */ /* 0x000fe4000bf06270 */
[----:B------:R-:W-:Y:S02]  /*3e60*/  PRMT R91, RZ, 0x7610, R91 ;  /* 0x00007610ff5b7816 */ /* 0x000fe4000000005b */
[----:B------:R-:W-:Y:S02]  /*3e70*/  PRMT R93, RZ, 0x7610, R93 ;  /* 0x00007610ff5d7816 */ /* 0x000fe4000000005d */
[----:B------:R-:W-:Y:S02]  /*3e80*/  PRMT R95, RZ, 0x7610, R95 ;  /* 0x00007610ff5f7816 */ /* 0x000fe4000000005f */
[----:B------:R-:W-:Y:S01]  /*3e90*/  PRMT R96, RZ, 0x7610, R96 ;  /* 0x00007610ff607816 */ /* 0x000fe20000000060 */
[----:B------:R-:W4:Y:S01]  /*3ea0*/  @!P1 LDG.E.U16 R91, desc[UR18][R72.64] ;  /* 0x00000012485b9981 */ /* 0x000f22000c1e1500 */
[----:B------:R-:W-:-:S02]  /*3eb0*/  PRMT R97, RZ, 0x7610, R97 ;  /* 0x00007610ff617816 */ /* 0x000fc40000000061 */
[----:B------:R-:W-:Y:S01]  /*3ec0*/  PRMT R99, RZ, 0x7610, R99 ;  /* 0x00007610ff637816 */ /* 0x000fe20000000063 */
[----:B------:R-:W5:Y:S04]  /*3ed0*/  @!P3 LDG.E.U16 R95, desc[UR18][R82.64] ;  /* 0x00000012525fb981 */ /* 0x000f68000c1e1500 */
[----:B------:R-:W3:Y:S04]  /*3ee0*/  @!P4 LDG.E.U16 R96, desc[UR18][R84.64] ;  /* 0x000000125460c981 */ /* 0x000ee8000c1e1500 */
[----:B------:R-:W4:Y:S04]  /*3ef0*/  @!P2 LDG.E.U16 R93, desc[UR18][R74.64] ;  /* 0x000000124a5da981 */ /* 0x000f28000c1e1500 */
[----:B------:R-:W4:Y:S04]  /*3f00*/  @!P6 LDG.E.U16 R97, desc[UR18][R86.64] ;  /* 0x000000125661e981 */ /* 0x000f28000c1e1500 */
[----:B------:R-:W4:Y:S01]  /*3f10*/  @!P0 LDG.E.U16 R99, desc[UR18][R88.64] ;  /* 0x0000001258638981 */ /* 0x000f22000c1e1500 */
[----:B------:R-:W-:Y:S01]  /*3f20*/  BAR.SYNC.DEFER_BLOCKING 0x0 ;  /* 0x0000000000007b1d */ /* 0x000fe20000010000 */
[----:B------:R-:W-:-:S02]  /*3f30*/  ISETP.GE.AND P1, PT, R92, UR14, PT ;  /* 0x0000000e5c007c0c */ /* 0x000fc4000bf26270 */
[----:B------:R-:W-:Y:S02]  /*3f40*/  PRMT R101, RZ, 0x7610, R101 ;  /* 0x00007610ff657816 */ /* 0x000fe40000000065 */
[----:B------:R-:W-:Y:S02]  /*3f50*/  PRMT R103, RZ, 0x7610, R103 ;  /* 0x00007610ff677816 */ /* 0x000fe40000000067 */
[----:B------:R-:W-:Y:S02]  /*3f60*/  PRMT R105, RZ, 0x7610, R105 ;  /* 0x00007610ff697816 */ /* 0x000fe40000000069 */
[----:B------:R-:W-:Y:S02]  /*3f70*/  PRMT R107, RZ, 0x7610, R107 ;  /* 0x00007610ff6b7816 */ /* 0x000fe4000000006b */
[----:B------:R-:W-:Y:S02]  /*3f80*/  PRMT R109, RZ, 0x7610, R109 ;  /* 0x00007610ff6d7816 */ /* 0x000fe4000000006d */
[----:B------:R-:W-:-:S02]  /*3f90*/  PRMT R111, RZ, 0x7610, R111 ;  /* 0x00007610ff6f7816 */ /* 0x000fc4000000006f */
[----:B------:R-:W-:Y:S02]  /*3fa0*/  PRMT R113, RZ, 0x7610, R113 ;  /* 0x00007610ff717816 */ /* 0x000fe40000000071 */
[----:B------:R-:W-:Y:S02]  /*3fb0*/  PRMT R115, RZ, 0x7610, R115 ;  /* 0x00007610ff737816 */ /* 0x000fe40000000073 */
[----:B------:R-:W-:Y:S02]  /*3fc0*/  PRMT R117, RZ, 0x7610, R117 ;  /* 0x00007610ff757816 */ /* 0x000fe40000000075 */
[----:B------:R-:W-:Y:S02]  /*3fd0*/  PRMT R119, RZ, 0x7610, R119 ;  /* 0x00007610ff777816 */ /* 0x000fe40000000077 */
[----:B------:R-:W-:Y:S01]  /*3fe0*/  PRMT R121, RZ, 0x7610, R121 ;  /* 0x00007610ff797816 */ /* 0x000fe20000000079 */
[----:B------:R-:W4:Y:S01]  /*3ff0*/  @!P1 LDG.E.U16 R101, desc[UR18][R4.64] ;  /* 0x0000001204659981 */ /* 0x000f22000c1e1500 */
[----:B------:R-:W-:-:S02]  /*4000*/  PRMT R123, RZ, 0x7610, R123 ;  /* 0x00007610ff7b7816 */ /* 0x000fc4000000007b */
[----:B------:R-:W-:Y:S01]  /*4010*/  PRMT R125, RZ, 0x7610, R125 ;  /* 0x00007610ff7d7816 */ /* 0x000fe2000000007d */
[----:B------:R-:W4:Y:S01]  /*4020*/  @!P1 LDG.E.U16 R103, desc[UR18][R14.64] ;  /* 0x000000120e679981 */ /* 0x000f22000c1e1500 */
[----:B------:R-:W-:Y:S02]  /*4030*/  PRMT R127, RZ, 0x7610, R127 ;  /* 0x00007610ff7f7816 */ /* 0x000fe4000000007f */
[----:B------:R-:W-:Y:S01]  /*4040*/  PRMT R129, RZ, 0x7610, R129 ;  /* 0x00007610ff817816 */ /* 0x000fe20000000081 */
[----:B------:R-:W4:Y:S01]  /*4050*/  @!P1 LDG.E.U16 R105, desc[UR18][R12.64] ;  /* 0x000000120c699981 */ /* 0x000f22000c1e1500 */
        /* <DEDUP_REMOVED lines=24> */
[----:B------:R-:W-:-:S03]  /*41e0*/  PRMT R104, RZ, 0x7610, R104 ;  /* 0x00007610ff687816 */ /* 0x000fc60000000068 */
[----:B------:R-:W4:Y:S04]  /*41f0*/  @!P1 LDG.E.U16 R123, desc[UR18][R26.64] ;  /* 0x000000121a7b9981 */ /* 0x000f28000c1e1500 */
        /* <DEDUP_REMOVED lines=19> */
[----:B------:R-:W4:Y:S01]  /*4330*/  @!P1 LDG.E.U16 R104, desc[UR18][R66.64] ;  /* 0x0000001242689981 */ /* 0x000f22000c1e1500 */
[----:B------:R-:W-:-:S04]  /*4340*/  ULEA UR16, UR15, UR12, 0x3 ;  /* 0x0000000c0f107291 */ /* 0x000fc8000f8e18ff */
[----:B------:R-:W-:Y:S01]  /*4350*/  UIADD3 UR16, UPT, UPT, UR16, 0x5000, URZ ;  /* 0x0000500010107890 */ /* 0x000fe2000fffe0ff */
[----:B--2---:R0:W-:Y:S04]  /*4360*/  STS.U16 [R2+UR12+0x4800], R81 ;  /* 0x0048005102007988 */ /* 0x0041e8000800040c */
[----:B-----5:R0:W-:Y:S04]  /*4370*/  STS.U16 [R2+UR12+0x4c00], R95 ;  /* 0x004c005f02007988 */ /* 0x0201e8000800040c */
[----:B---3--:R0:W-:Y:S04]  /*4380*/  STS.U16 [R3+UR12+0x4900], R90 ;  /* 0x0049005a03007988 */ /* 0x0081e8000800040c */
[----:B------:R0:W-:Y:S04]  /*4390*/  STS.U16 [R3+UR12+0x4d00], R96 ;  /* 0x004d006003007988 */ /* 0x0001e8000800040c */
[----:B----4-:R0:W-:Y:S04]  /*43a0*/  STS.U16 [R76+UR12+0x4a00], R91 ;  /* 0x004a005b4c007988 */ /* 0x0101e8000800040c */
        /* <DEDUP_REMOVED lines=35> */
[----:B------:R1:W-:Y:S06]  /*45e0*/  MEMBAR.ALL.CTA ;  /* 0x0000000000007992 */ /* 0x0003ec0000008000 */
[----:B-1----:R-:W1:Y:S02]  /*45f0*/  FENCE.VIEW.ASYNC.S ;  /* 0x00000000000073c6 */ /* 0x002e640000000000 */
[----:B-1----:R-:W-:Y:S06]  /*4600*/  BAR.SYNC.DEFER_BLOCKING 0x0 ;  /* 0x0000000000007b1d */ /* 0x002fec0000010000 */
[----:B------:R-:W-:Y:S05]  /*4610*/  BRA.U UP1, `(.L_x_9) ;  /* 0x0000000101287547 */ /* 0x000fea000b800000 */
[----:B------:R-:W-:Y:S01]  /*4620*/  UMOV UR6, UR16 ;  /* 0x0000001000067c82 */ /* 0x000fe20008000000 */
[----:B------:R-:W-:Y:S01]  /*4630*/  UMOV UR7, URZ ;  /* 0x000000ff00077c82 */ /* 0x000fe20008000000 */
[----:B------:R-:W-:Y:S01]  /*4640*/  UMOV UR9, 0x40004040 ;  /* 0x4000404000097882 */ /* 0x000fe20000000000 */
[----:B------:R-:W-:Y:S01]  /*4650*/  UMOV UR11, 0xc0004010 ;  /* 0xc0004010000b7882 */ /* 0x000fe20000000000 */
[----:B------:R-:W-:Y:S01]  /*4660*/  UMOV UR24, 0x0 ;  /* 0x0000000000187882 */ /* 0x000fe20000000000 */
[----:B------:R-:W-:Y:S01]  /*4670*/  UMOV UR25, 0x4408010 ;  /* 0x0440801000197882 */ /* 0x000fe20000000000 */
[----:B------:R-:W-:Y:S01]  /*4680*/  UMOV UR6, UR6 ;  /* 0x0000000600067c82 */ /* 0x000fe20008000000 */
[----:B------:R1:W-:Y:S01]  /*4690*/  UTCHMMA gdesc[UR8], gdesc[UR10], tmem[UR21], tmem[UR24], idesc[UR25], UPT ;  /* 0x00ff180a080075ea */ /* 0x0003e2000b800015 */
[----:B------:R1:W-:Y:S01]  /*46a0*/  UTCBAR [UR6], URZ ;  /* 0x000000ff060073e9 */ /* 0x0003e200080000ff */
[----:B------:R-:W-:Y:S02]  /*46b0*/  NOP ;  /* 0x0000000000007918 */ /* 0x000fe40000000000 */
.L_x_9:
[----:B------:R-:W-:Y:S02]  /*46c0*/  UIADD3 UR15, UPT, UPT, UR15, 0x1, URZ ;  /* 0x000000010f0f7890 */ /* 0x000fe4000fffe0ff */
[----:B------:R-:W-:Y:S02]  /*46d0*/  UIADD3 UR5, UPT, UPT, UR5, -0x1, URZ ;  /* 0xffffffff05057890 */ /* 0x000fe4000fffe0ff */
[----:B------:R-:W-:Y:S02]  /*46e0*/  UISETP.GT.AND UP2, UPT, UR15, 0x1, UPT ;  /* 0x000000010f00788c */ /* 0x000fe4000bf44270 */
[----:B------:R-:W-:Y:S02]  /*46f0*/  UIADD3 UR14, UPT, UPT, UR14, -0x10, URZ ;  /* 0xfffffff00e0e7890 */ /* 0x000fe4000fffe0ff */
[----:B-1----:R-:W-:Y:S02]  /*4700*/  USEL UR6, URZ, 0x1, !UP2 ;  /* 0x00000001ff067887 */ /* 0x002fe4000d000000 */
[----:B------:R-:W-:-:S02]  /*4710*/  USEL UR15, UR15, URZ, !UP2 ;  /* 0x000000ff0f0f7287 */ /* 0x000fc4000d000000 */
[----:B------:R-:W-:Y:S02]  /*4720*/  UISETP.NE.U32.AND UP2, UPT, UR5, URZ, UPT ;  /* 0x000000ff0500728c */ /* 0x000fe4000bf45070 */
[----:B------:R-:W-:-:S03]  /*4730*/  ULOP3.LUT UR7, UR4, UR6, URZ, 0x3c, !UPT ;  /* 0x0000000604077292 */ /* 0x000fc6000f8e3cff */
[----:B------:R-:W-:-:S04]  /*4740*/  UMOV UR6, UR4 ;  /* 0x0000000400067c82 */ /* 0x000fc80008000000 */
[----:B------:R-:W-:Y:S01]  /*4750*/  UMOV UR4, UR7 ;  /* 0x0000000700047c82 */ /* 0x000fe20008000000 */
[----:B------:R-:W-:Y:S05]  /*4760*/  BRA.U UP2, `(.L_x_10) ;  /* 0xfffffff102d47547 */ /* 0x000fea000b83ffff */
.L_x_7:
[----:B------:R-:W-:Y:S01]  /*4770*/  UISETP.GE.AND UP1, UPT, UR22, 0x10, UPT ;  /* 0x000000101600788c */ /* 0x000fe2000bf26270 */
[----:B0-----:R-:W-:Y:S01]  /*4780*/  IMAD.SHL.U32 R2, R143, 0x80, RZ ;  /* 0x000000808f027824 */ /* 0x001fe200078e00ff */
[----:B------:R-:W0:Y:S07]  /*4790*/  LDCU.128 UR8, c[0x0][0x390] ;  /* 0x00007200ff0877ac */ /* 0x000e2e0008000c00 */
[----:B------:R-:W-:Y:S05]  /*47a0*/  BRA.U !UP1, `(.L_x_11) ;  /* 0x0000000109107547 */ /* 0x000fea000b800000 */
[----:B------:R-:W-:-:S06]  /*47b0*/  USHF.L.U32 UR6, UR6, 0x1f, URZ ;  /* 0x0000001f06067899 */ /* 0x000fcc00080006ff */
[----:B------:R-:W-:-:S04]  /*47c0*/  IMAD.U32 R3, RZ, RZ, UR6 ;  /* 0x00000006ff037e24 */ /* 0x000fc8000f8e00ff */
[----:B------:R-:W1:Y:S02]  /*47d0*/  SYNCS.PHASECHK.TRANS64.TRYWAIT P0, [UR16], R3 ;  /* 0x00000003ff0075a7 */ /* 0x000e640008001110 */
[----:B-1----:R-:W-:Y:S05]  /*47e0*/  @!P0 BRA `(.L_x_12) ;  /* 0x0000004400888947 */ /* 0x002fea0003800000 */
.L_x_11:
[----:B------:R-:W-:Y:S01]  /*47f0*/  BAR.SYNC.DEFER_BLOCKING 0x0 ;  /* 0x0000000000007b1d */ /* 0x000fe20000010000 */
[----:B------:R-:W-:Y:S01]  /*4800*/  LOP3.LUT R3, R133, R0, RZ, 0xfc, !PT ;  /* 0x0000000085037212 */ /* 0x000fe200078efcff */
[----:B------:R-:W-:Y:S01]  /*4810*/  IMAD.SHL.U32 R132, R143, 0x8, RZ ;  /* 0x000000088f847824 */ /* 0x000fe200078e00ff */
[----:B0-----:R-:W-:Y:S02]  /*4820*/  ISETP.GE.AND P0, PT, R136, UR10, PT ;  /* 0x0000000a88007c0c */ /* 0x001fe4000bf06270 */
[----:B------:R-:W-:Y:S01]  /*4830*/  LOP3.LUT R134, R3, 0xfe, RZ, 0xfc, !PT ;  /* 0x000000fe03867812 */ /* 0x000fe200078efcff */
[----:B------:R-:W0:Y:S01]  /*4840*/  LDCU UR4, c[0x0][0x39c] ;  /* 0x00007380ff0477ac */ /* 0x000e220008000800 */
[----:B------:R-:W-:Y:S02]  /*4850*/  LOP3.LUT R2, R2, 0x800, RZ, 0xc0, !PT ;  /* 0x0000080002027812 */ /* 0x000fe400078ec0ff */
[----:B------:R-:W-:Y:S01]  /*4860*/  LOP3.LUT R137, R143, 0xf, RZ, 0xc0, !PT ;  /* 0x0000000f8f897812 */ /* 0x000fe200078ec0ff */
[----:B------:R-:W1:Y:S01]  /*4870*/  LDCU UR6, c[0x0][0x39c] ;  /* 0x00007380ff0677ac */ /* 0x000e620008000800 */
[----:B------:R-:W-:Y:S01]  /*4880*/  LOP3.LUT R132, R132, 0x300, RZ, 0xc0, !PT ;  /* 0x0000030084847812 */ /* 0x000fe200078ec0ff */
[----:B------:R-:W-:Y:S01]  /*4890*/  VIADD R2, R2, UR12 ;  /* 0x0000000c02027c36 */ /* 0x000fe20008000000 */
[C-C-:B------:R-:W-:Y:S01]  /*48a0*/  LOP3.LUT R140, R133.reuse, 0xe, R0.reuse, 0xfe, !PT ;  /* 0x0000000e858c7812 */ /* 0x140fe200078efe00 */
[----:B------:R-:W2:Y:S01]  /*48b0*/  LDCU UR5, c[0x0][0x39c] ;  /* 0x00007380ff0577ac */ /* 0x000ea20008000800 */
[----:B------:R-:W-:Y:S01]  /*48c0*/  LOP3.LUT R142, R133, 0xc, R0, 0xfe, !PT ;  /* 0x0000000c858e7812 */ /* 0x000fe200078efe00 */
[----:B------:R-:W-:Y:S01]  /*48d0*/  IMAD R137, R137, 0x10, R2 ;  /* 0x0000001089897824 */ /* 0x000fe200078e0202 */
[C-C-:B------:R-:W-:Y:S01]  /*48e0*/  LOP3.LUT R138, R133.reuse, 0xa, R0.reuse, 0xfe, !PT ;  /* 0x0000000a858a7812 */ /* 0x140fe200078efe00 */
[----:B------:R-:W3:Y:S01]  /*48f0*/  LDCU UR7, c[0x0][0x39c] ;  /* 0x00007380ff0777ac */ /* 0x000ee20008000800 */
[C-C-:B------:R-:W-:Y:S01]  /*4900*/  LOP3.LUT R2, R133.reuse, 0x8, R0.reuse, 0xfe, !PT ;  /* 0x0000000885027812 */ /* 0x140fe200078efe00 */
[----:B------:R-:W-:Y:S01]  /*4910*/  IMAD.IADD R137, R132, 0x1, R137 ;  /* 0x0000000184897824 */ /* 0x000fe200078e0289 */
[----:B------:R-:W-:-:S02]  /*4920*/  LOP3.LUT R139, R133, 0x6, R0, 0xfe, !PT ;  /* 0x00000006858b7812 */ /* 0x000fc400078efe00 */
[C-C-:B------:R-:W-:Y:S01]  /*4930*/  LOP3.LUT R141, R133.reuse, 0x4, R0.reuse, 0xfe, !PT ;  /* 0x00000004858d7812 */ /* 0x140fe200078efe00 */
[----:B------:R-:W4:Y:S02]  /*4940*/  @!P5 SYNCS.CCTL.IV [UR12+0x5000] ;  /* 0x00500000ff00d9b1 */ /* 0x000f24000800000c */
[----:B----4-:R-:W-:Y:S01]  /*4950*/  BAR.SYNC.DEFER_BLOCKING 0x0 ;  /* 0x0000000000007b1d */ /* 0x010fe20000010000 */
[----:B0-----:R-:W-:Y:S02]  /*4960*/  ISETP.LT.AND P1, PT, R134, UR4, !P0 ;  /* 0x0000000486007c0c */ /* 0x001fe4000c721270 */
[----:B------:R-:W-:Y:S02]  /*4970*/  LOP3.LUT R0, R133, 0x2, R0, 0xfe, !PT ;  /* 0x0000000285007812 */ /* 0x000fe400078efe00 */
[----:B------:R-:W-:Y:S01]  /*4980*/  ISETP.LT.AND P3, PT, R141, UR11, !P0 ;  /* 0x0000000b8d007c0c */ /* 0x000fe2000c761270 */
[----:B------:R-:W0:Y:S01]  /*4990*/  LDCU UR4, c[0x0][0x3b4] ;  /* 0x00007680ff0477ac */ /* 0x000e220008000800 */
[----:B------:R-:W-:Y:S01]  /*49a0*/  ISETP.LT.AND P2, PT, R0, UR11, !P0 ;  /* 0x0000000b00007c0c */ /* 0x000fe2000c741270 */
[----:B------:R-:W-:Y:S01]  /*49b0*/  LDTM.16dp32bit_t0_t15.x128 R4, tmem[UR13] ;  /* 0x0000000d000479ee */ /* 0x000fe20008b80000 */
[----:B------:R-:W4:Y:S01]  /*49c0*/  LDTM.16dp32bit_t16_t31.x128 R4, tmem[UR13+0x80] ;  /* 0x0000800d000479ee */ /* 0x000f220008ba0000 */
[----:B0-----:R-:W-:Y:S01]  /*49d0*/  IMAD R136, R136, UR4, RZ ;  /* 0x0000000488887c24 */ /* 0x001fe2000f8e02ff */
[----:B------:R-:W0:Y:S01]  /*49e0*/  @!P5 SYNCS.CCTL.IV [UR12+0x5008] ;  /* 0x00500800ff00d9b1 */ /* 0x000e22000800000c */
[----:B------:R-:W-:Y:S01]  /*49f0*/  ISETP.LT.AND P5, PT, R139, UR11, !P0 ;  /* 0x0000000b8b007c0c */ /* 0x000fe2000c7a1270 */
[----:B------:R-:W-:Y:S01]  /*4a00*/  NOP ;  /* 0x0000000000007918 */ /* 0x000fe20000000000 */
[----:B------:R-:W5:Y:S01]  /*4a10*/  LDCU UR4, c[0x0][0x39c] ;  /* 0x00007380ff0477ac */ /* 0x000f620008000800 */
[----:B----4-:R-:W-:-:S02]  /*4a20*/  F2FP.F16.F32.PACK_AB R134, R15, R13 ;  /* 0x0000000d0f86723e */ /* 0x010fc400000000ff */
[----:B------:R-:W-:Y:S02]  /*4a30*/  F2FP.F16.F32.PACK_AB R13, R43, R41 ;  /* 0x000000292b0d723e */ /* 0x000fe400000000ff */
[----:B------:R-:W4:Y:S01]  /*4a40*/  LDC R41, c[0x0][0x3b8] ;  /* 0x0000ee00ff297b82 */ /* 0x000f220000000800 */
[----:B------:R-:W-:Y:S02]  /*4a50*/  F2FP.F16.F32.PACK_AB R4, R6, R4 ;  /* 0x000000040604723e */ /* 0x000fe400000000ff */
[----:B------:R-:W-:Y:S02]  /*4a60*/  F2FP.F16.F32.PACK_AB R6, R14, R12 ;  /* 0x0000000c0e06723e */ /* 0x000fe400000000ff */
[----:B------:R-:W-:Y:S02]  /*4a70*/  F2FP.F16.F32.PACK_AB R12, R39, R37 ;  /* 0x00000025270c723e */ /* 0x000fe400000000ff */
[----:B------:R-:W-:Y:S02]  /*4a80*/  F2FP.F16.F32.PACK_AB R37, R42, R40 ;  /* 0x000000282a25723e */ /* 0x000fe400000000ff */
[----:B------:R-:W-:-:S02]  /*4a90*/  F2FP.F16.F32.PACK_AB R14, R47, R45 ;  /* 0x0000002d2f0e723e */ /* 0x000fc400000000ff */
[----:B------:R-:W-:Y:S02]  /*4aa0*/  LEA R40, P4, R136, UR8, 0x1 ;  /* 0x0000000888287c11 */ /* 0x000fe4000f8808ff */
[----:B------:R-:W-:Y:S02]  /*4ab0*/  F2FP.F16.F32.PACK_AB R132, R7, R5 ;  /* 0x000000050784723e */ /* 0x000fe400000000ff */
[----:B------:R-:W-:Y:S02]  /*4ac0*/  F2FP.F16.F32.PACK_AB R133, R11, R9 ;  /* 0x000000090b85723e */ /* 0x000fe400000000ff */
[----:B------:R-:W-:Y:S02]  /*4ad0*/  F2FP.F16.F32.PACK_AB R7, R18, R16 ;  /* 0x000000101207723e */ /* 0x000fe400000000ff */
[----:B------:R-:W-:Y:S02]  /*4ae0*/  F2FP.F16.F32.PACK_AB R11, R35, R33 ;  /* 0x00000021230b723e */ /* 0x000fe400000000ff */
[----:B------:R-:W-:-:S02]  /*4af0*/  F2FP.F16.F32.PACK_AB R16, R55, R53 ;  /* 0x000000353710723e */ /* 0x000fc400000000ff */
[----:B------:R-:W-:Y:S01]  /*4b00*/  F2FP.F16.F32.PACK_AB R53, R58, R56 ;  /* 0x000000383a35723e */ /* 0x000fe200000000ff */
[----:B----4-:R-:W-:Y:S01]  /*4b10*/  IMAD R47, R3, R41, RZ ;  /* 0x00000029032f7224 */ /* 0x010fe200078e02ff */
[----:B------:R-:W-:Y:S01]  /*4b20*/  F2FP.F16.F32.PACK_AB R135, R19, R17 ;  /* 0x000000111387723e */ /* 0x000fe200000000ff */
[-C--:B------:R-:W-:Y:S01]  /*4b30*/  IMAD R35, R0, R41.reuse, RZ ;  /* 0x0000002900237224 */ /* 0x080fe200078e02ff */
[----:B------:R-:W-:Y:S01]  /*4b40*/  LEA.HI.X.SX32 R0, R136, UR9, 0x1, P4 ;  /* 0x0000000988007c11 */ /* 0x000fe2000a0f0eff */
[-C--:B------:R-:W-:Y:S01]  /*4b50*/  IMAD R141, R141, R41.reuse, RZ ;  /* 0x000000298d8d7224 */ /* 0x080fe200078e02ff */
[----:B------:R-:W-:Y:S01]  /*4b60*/  LEA R56, P4, R47, R40, 0x1 ;  /* 0x000000282f387211 */ /* 0x000fe200078808ff */
[----:B------:R-:W-:Y:S01]  /*4b70*/  IMAD R139, R139, R41, RZ ;  /* 0x000000298b8b7224 */ /* 0x000fe200078e02ff */
[----:B------:R-:W-:Y:S01]  /*4b80*/  F2FP.F16.F32.PACK_AB R17, R59, R57 ;  /* 0x000000393b11723e */ /* 0x000fe200000000ff */
[----:B------:R-:W-:Y:S01]  /*4b90*/  IMAD R45, R2, R41, RZ ;  /* 0x00000029022d7224 */ /* 0x000fe200078e02ff */
[----:B------:R-:W-:Y:S01]  /*4ba0*/  LEA.HI.X.SX32 R57, R47, R0, 0x1, P4 ;  /* 0x000000002f397211 */ /* 0x000fe200020f0eff */
[----:B0-----:R-:W-:Y:S01]  /*4bb0*/  STS.128 [R137+0x400], R132 ;  /* 0x0004008489007388 */ /* 0x001fe20000000c00 */
[----:B------:R-:W-:-:S02]  /*4bc0*/  LEA R58, P4, R141, R40, 0x1 ;  /* 0x000000288d3a7211 */ /* 0x000fc400078808ff */
[----:B------:R-:W-:Y:S02]  /*4bd0*/  F2FP.F16.F32.PACK_AB R52, R54, R52 ;  /* 0x000000343634723e */ /* 0x000fe400000000ff */
[----:B------:R-:W-:Y:S02]  /*4be0*/  F2FP.F16.F32.PACK_AB R54, R62, R60 ;  /* 0x0000003c3e36723e */ /* 0x000fe400000000ff */
[----:B------:R-:W-:Y:S02]  /*4bf0*/  LEA.HI.X.SX32 R59, R141, R0, 0x1, P4 ;  /* 0x000000008d3b7211 */ /* 0x000fe400020f0eff */
[----:B------:R-:W-:Y:S02]  /*4c00*/  LEA R60, P4, R139, R40, 0x1 ;  /* 0x000000288b3c7211 */ /* 0x000fe400078808ff */
[----:B------:R-:W-:Y:S02]  /*4c10*/  F2FP.F16.F32.PACK_AB R18, R63, R61 ;  /* 0x0000003d3f12723e */ /* 0x000fe400000000ff */
[----:B------:R-:W-:Y:S01]  /*4c20*/  F2FP.F16.F32.PACK_AB R15, R51, R49 ;  /* 0x00000031330f723e */ /* 0x000fe200000000ff */
[-C--:B------:R-:W-:Y:S01]  /*4c30*/  IMAD R49, R138, R41.reuse, RZ ;  /* 0x000000298a317224 */ /* 0x080fe200078e02ff */
[----:B------:R-:W-:Y:S01]  /*4c40*/  LEA.HI.X.SX32 R61, R139, R0, 0x1, P4 ;  /* 0x000000008b3d7211 */ /* 0x000fe200020f0eff */
[----:B------:R-:W-:Y:S01]  /*4c50*/  IMAD R51, R142, R41, RZ ;  /* 0x000000298e337224 */ /* 0x000fe200078e02ff */
[----:B------:R-:W-:-:S02]  /*4c60*/  F2FP.F16.F32.PACK_AB R5, R10, R8 ;  /* 0x000000080a05723e */ /* 0x000fc400000000ff */
[C---:B------:R-:W-:Y:S02]  /*4c70*/  LEA R62, P4, R45.reuse, R40, 0x1 ;  /* 0x000000282d3e7211 */ /* 0x040fe400078808ff */
[----:B------:R-:W-:Y:S01]  /*4c80*/  F2FP.F16.F32.PACK_AB R68, R70, R68 ;  /* 0x000000444644723e */ /* 0x000fe200000000ff */
[----:B------:R-:W-:Y:S01]  /*4c90*/  STS.128 [R137], R4 ;  /* 0x0000000489007388 */ /* 0x000fe20000000c00 */
[----:B------:R-:W-:Y:S02]  /*4ca0*/  F2FP.F16.F32.PACK_AB R70, R78, R76 ;  /* 0x0000004c4e46723e */ /* 0x000fe400000000ff */
[----:B------:R-:W-:Y:S02]  /*4cb0*/  LEA.HI.X.SX32 R63, R45, R0, 0x1, P4 ;  /* 0x000000002d3f7211 */ /* 0x000fe400020f0eff */
[----:B------:R-:W-:Y:S02]  /*4cc0*/  LEA R76, P4, R49, R40, 0x1 ;  /* 0x00000028314c7211 */ /* 0x000fe400078808ff */
[----:B------:R-:W-:-:S02]  /*4cd0*/  F2FP.F16.F32.PACK_AB R8, R23, R21 ;  /* 0x000000151708723e */ /* 0x000fc400000000ff */
[----:B------:R-:W-:Y:S02]  /*4ce0*/  F2FP.F16.F32.PACK_AB R21, R26, R24 ;  /* 0x000000181a15723e */ /* 0x000fe400000000ff */
[----:B------:R-:W-:Y:S02]  /*4cf0*/  F2FP.F16.F32.PACK_AB R26, R79, R77 ;  /* 0x0000004d4f1a723e */ /* 0x000fe400000000ff */
[----:B------:R-:W-:Y:S01]  /*4d00*/  F2FP.F16.F32.PACK_AB R19, R67, R65 ;  /* 0x000000414313723e */ /* 0x000fe200000000ff */
[----:B------:R-:W-:Y:S01]  /*4d10*/  BAR.SYNC.DEFER_BLOCKING 0x0 ;  /* 0x0000000000007b1d */ /* 0x000fe20000010000 */
[----:B------:R-:W-:Y:S01]  /*4d20*/  LEA.HI.X.SX32 R77, R49, R0, 0x1, P4 ;  /* 0x00000000314d7211 */ /* 0x000fe200020f0eff */
[----:B------:R-:W-:Y:S01]  /*4d30*/  IMAD R65, R140, R41, RZ ;  /* 0x000000298c417224 */ /* 0x000fe200078e02ff */
[----:B------:R-:W-:Y:S01]  /*4d40*/  LEA R78, P4, R51, R40, 0x1 ;  /* 0x00000028334e7211 */ /* 0x000fe200078808ff */
[----:B------:R-:W-:Y:S01]  /*4d50*/  IMAD R49, R41, 0x10, R47 ;  /* 0x0000001029317824 */ /* 0x000fe200078e022f */
[----:B------:R-:W-:-:S02]  /*4d60*/  F2FP.F16.F32.PACK_AB R24, R71, R69 ;  /* 0x000000454718723e */ /* 0x000fc400000000ff */
[----:B------:R-:W-:Y:S02]  /*4d70*/  F2FP.F16.F32.PACK_AB R71, R82, R80 ;  /* 0x000000505247723e */ /* 0x000fe400000000ff */
[----:B------:R-:W-:Y:S02]  /*4d80*/  LEA R42, P6, R35, R40, 0x1 ;  /* 0x00000028232a7211 */ /* 0x000fe400078c08ff */
[----:B------:R-:W-:Y:S01]  /*4d90*/  LEA.HI.X.SX32 R79, R51, R0, 0x1, P4 ;  /* 0x00000000334f7211 */ /* 0x000fe200020f0eff */
[----:B------:R-:W-:Y:S01]  /*4da0*/  IMAD R51, R41, 0x2, R49 ;  /* 0x0000000229337824 */ /* 0x000fe200078e0231 */
[----:B------:R-:W-:Y:S02]  /*4db0*/  LEA R80, P4, R65, R40, 0x1 ;  /* 0x0000002841507211 */ /* 0x000fe400078808ff */
[----:B------:R-:W-:Y:S02]  /*4dc0*/  F2FP.F16.F32.PACK_AB R9, R27, R25 ;  /* 0x000000191b09723e */ /* 0x000fe400000000ff */
[----:B------:R-:W-:-:S02]  /*4dd0*/  F2FP.F16.F32.PACK_AB R27, R83, R81 ;  /* 0x00000051531b723e */ /* 0x000fc400000000ff */
[-C--:B------:R-:W-:Y:S02]  /*4de0*/  LEA.HI.X.SX32 R43, R35, R0.reuse, 0x1, P6 ;  /* 0x00000000232b7211 */ /* 0x080fe400030f0eff */
[----:B------:R-:W-:Y:S01]  /*4df0*/  ISETP.LT.AND P6, PT, R2, UR11, !P0 ;  /* 0x0000000b02007c0c */ /* 0x000fe2000c7c1270 */
[----:B------:R-:W-:Y:S01]  /*4e00*/  IMAD.SHL.U32 R2, R143, 0x10, RZ ;  /* 0x000000108f027824 */ /* 0x000fe200078e00ff */
[----:B------:R-:W-:Y:S01]  /*4e10*/  LEA.HI.X.SX32 R81, R65, R0, 0x1, P4 ;  /* 0x0000000041517211 */ /* 0x000fe200020f0eff */
[----:B------:R-:W-:Y:S01]  /*4e20*/  IMAD R65, R41, 0x2, R51 ;  /* 0x0000000229417824 */ /* 0x000fe200078e0233 */
[----:B------:R-:W-:Y:S02]  /*4e30*/  LEA R82, P4, R49, R40, 0x1 ;  /* 0x0000002831527211 */ /* 0x000fe400078808ff */
[----:B------:R-:W-:Y:S02]  /*4e40*/  F2FP.F16.F32.PACK_AB R20, R22, R20 ;  /* 0x000000141614723e */ /* 0x000fe400000000ff */
[----:B------:R-:W-:-:S02]  /*4e50*/  F2FP.F16.F32.PACK_AB R22, R30, R28 ;  /* 0x0000001c1e16723e */ /* 0x000fc400000000ff */
[----:B------:R-:W-:Y:S02]  /*4e60*/  F2FP.F16.F32.PACK_AB R28, R87, R85 ;  /* 0x00000055571c723e */ /* 0x000fe400000000ff */
[----:B------:R-:W-:Y:S02]  /*4e70*/  F2FP.F16.F32.PACK_AB R85, R90, R88 ;  /* 0x000000585a55723e */ /* 0x000fe400000000ff */
[----:B------:R-:W-:Y:S02]  /*4e80*/  LEA.HI.X.SX32 R83, R49, R0, 0x1, P4 ;  /* 0x0000000031537211 */ /* 0x000fe400020f0eff */
[----:B------:R-:W-:Y:S02]  /*4e90*/  LEA R88, P4, R51, R40, 0x1 ;  /* 0x0000002833587211 */ /* 0x000fe400078808ff */
[----:B------:R-:W-:Y:S02]  /*4ea0*/  LOP3.LUT R2, R2, 0x7f0, RZ, 0xc0, !PT ;  /* 0x000007f002027812 */ /* 0x000fe400078ec0ff */
[----:B------:R-:W-:-:S02]  /*4eb0*/  F2FP.F16.F32.PACK_AB R10, R31, R29 ;  /* 0x0000001d1f0a723e */ /* 0x000fc400000000ff */
[----:B------:R-:W-:Y:S01]  /*4ec0*/  F2FP.F16.F32.PACK_AB R29, R91, R89 ;  /* 0x000000595b1d723e */ /* 0x000fe200000000ff */
[----:B------:R-:W0:Y:S01]  /*4ed0*/  LDS.128 R4, [R2+UR12] ;  /* 0x0000000c02047984 */ /* 0x000e220008000c00 */
[----:B------:R-:W-:Y:S02]  /*4ee0*/  F2FP.F16.F32.PACK_AB R39, R50, R48 ;  /* 0x000000303227723e */ /* 0x000fe400000000ff */
[----:B------:R-:W-:Y:S02]  /*4ef0*/  LEA.HI.X.SX32 R89, R51, R0, 0x1, P4 ;  /* 0x0000000033597211 */ /* 0x000fe400020f0eff */
[----:B------:R-:W-:Y:S01]  /*4f00*/  LDS.128 R48, [R2+UR12+0x800] ;  /* 0x0008000c02307984 */ /* 0x000fe20008000c00 */
[----:B------:R-:W-:Y:S02]  /*4f10*/  F2FP.F16.F32.PACK_AB R23, R34, R32 ;  /* 0x000000202217723e */ /* 0x000fe400000000ff */
[----:B------:R-:W-:Y:S01]  /*4f20*/  LEA R90, P4, R65, R40, 0x1 ;  /* 0x00000028415a7211 */ /* 0x000fe200078808ff */
[----:B------:R-:W-:Y:S01]  /*4f30*/  BAR.SYNC.DEFER_BLOCKING 0x0 ;  /* 0x0000000000007b1d */ /* 0x000fe20000010000 */
[----:B------:R-:W-:Y:S01]  /*4f40*/  F2FP.F16.F32.PACK_AB R30, R95, R93 ;  /* 0x0000005d5f1e723e */ /* 0x000fe200000000ff */
[----:B------:R-:W-:Y:S01]  /*4f50*/  IMAD R93, R41, 0x2, R65 ;  /* 0x00000002295d7824 */ /* 0x000fe200078e0241 */
[----:B------:R-:W-:-:S02]  /*4f60*/  F2FP.F16.F32.PACK_AB R55, R66, R64 ;  /* 0x000000404237723e */ /* 0x000fc400000000ff */
[----:B------:R-:W-:Y:S01]  /*4f70*/  F2FP.F16.F32.PACK_AB R69, R74, R72 ;  /* 0x000000484a45723e */ /* 0x000fe200000000ff */
[----:B------:R-:W-:Y:S01]  /*4f80*/  IMAD R95, R41, 0x2, R93 ;  /* 0x00000002295f7824 */ /* 0x000fe200078e025d */
[----:B------:R-:W-:Y:S02]  /*4f90*/  F2FP.F16.F32.PACK_AB R25, R75, R73 ;  /* 0x000000494b19723e */ /* 0x000fe400000000ff */
[----:B------:R-:W-:Y:S02]  /*4fa0*/  LEA.HI.X.SX32 R91, R65, R0, 0x1, P4 ;  /* 0x00000000415b7211 */ /* 0x000fe400020f0eff */
[----:B------:R-:W-:Y:S02]  /*4fb0*/  F2FP.F16.F32.PACK_AB R36, R38, R36 ;  /* 0x000000242624723e */ /* 0x000fe400000000ff */
[----:B------:R-:W-:Y:S02]  /*4fc0*/  F2FP.F16.F32.PACK_AB R38, R46, R44 ;  /* 0x0000002c2e26723e */ /* 0x000fe400000000ff */
[----:B------:R-:W-:-:S02]  /*4fd0*/  F2FP.F16.F32.PACK_AB R84, R86, R84 ;  /* 0x000000545654723e */ /* 0x000fc400000000ff */
[----:B------:R-:W-:Y:S02]  /*4fe0*/  F2FP.F16.F32.PACK_AB R86, R94, R92 ;  /* 0x0000005c5e56723e */ /* 0x000fe400000000ff */
[----:B------:R-:W-:Y:S02]  /*4ff0*/  F2FP.F16.F32.PACK_AB R87, R98, R96 ;  /* 0x000000606257723e */ /* 0x000fe400000000ff */
[----:B------:R-:W-:Y:S01]  /*5000*/  F2FP.F16.F32.PACK_AB R31, R99, R97 ;  /* 0x00000061631f723e */ /* 0x000fe200000000ff */
[----:B------:R-:W-:Y:S01]  /*5010*/  IMAD R97, R41, 0x2, R95 ;  /* 0x0000000229617824 */ /* 0x000fe200078e025f */
[----:B------:R-:W-:Y:S01]  /*5020*/  F2FP.F16.F32.PACK_AB R100, R102, R100 ;  /* 0x000000646664723e */ /* 0x000fe200000000ff */
[----:B------:R-:W-:Y:S01]  /*5030*/  STS.128 [R137], R20 ;  /* 0x0000001489007388 */ /* 0x000fe20000000c00 */
[----:B------:R-:W-:Y:S02]  /*5040*/  F2FP.F16.F32.PACK_AB R32, R103, R101 ;  /* 0x000000656720723e */ /* 0x000fe400000000ff */
[----:B------:R-:W-:Y:S01]  /*5050*/  F2FP.F16.F32.PACK_AB R101, R106, R104 ;  /* 0x000000686a65723e */ /* 0x000fe200000000ff */
[----:B------:R-:W-:Y:S01]  /*5060*/  STS.128 [R137+0x400], R8 ;  /* 0x0004000889007388 */ /* 0x000fe20000000c00 */
[----:B------:R-:W-:Y:S01]  /*5070*/  F2FP.F16.F32.PACK_AB R33, R107, R105 ;  /* 0x000000696b21723e */ /* 0x000fe200000000ff */
[----:B------:R-:W-:Y:S01]  /*5080*/  IMAD R105, R41, 0x2, R97 ;  /* 0x0000000229697824 */ /* 0x000fe200078e0261 */
[----:B------:R-:W-:Y:S01]  /*5090*/  F2FP.F16.F32.PACK_AB R102, R110, R108 ;  /* 0x0000006c6e66723e */ /* 0x000fe200000000ff */
[----:B------:R-:W-:Y:S01]  /*50a0*/  BAR.SYNC.DEFER_BLOCKING 0x0 ;  /* 0x0000000000007b1d */ /* 0x000fe20000010000 */
[----:B------:R-:W-:-:S02]  /*50b0*/  F2FP.F16.F32.PACK_AB R34, R111, R109 ;  /* 0x0000006d6f22723e */ /* 0x000fc400000000ff */
[----:B------:R-:W-:Y:S02]  /*50c0*/  F2FP.F16.F32.PACK_AB R103, R114, R112 ;  /* 0x000000707267723e */ /* 0x000fe400000000ff */
[----:B------:R-:W-:Y:S02]  /*50d0*/  F2FP.F16.F32.PACK_AB R35, R115, R113 ;  /* 0x000000717323723e */ /* 0x000fe400000000ff */
[----:B------:R-:W-:Y:S02]  /*50e0*/  LEA R92, P4, R93, R40, 0x1 ;  /* 0x000000285d5c7211 */ /* 0x000fe400078808ff */
[----:B------:R-:W-:Y:S02]  /*50f0*/  F2FP.F16.F32.PACK_AB R116, R118, R116 ;  /* 0x000000747674723e */ /* 0x000fe400000000ff */
[----:B------:R-:W-:Y:S02]  /*5100*/  F2FP.F16.F32.PACK_AB R44, R119, R117 ;  /* 0x00000075772c723e */ /* 0x000fe400000000ff */
[----:B------:R-:W-:-:S02]  /*5110*/  F2FP.F16.F32.PACK_AB R117, R122, R120 ;  /* 0x000000787a75723e */ /* 0x000fc400000000ff */
[----:B------:R-:W-:Y:S02]  /*5120*/  F2FP.F16.F32.PACK_AB R45, R123, R121 ;  /* 0x000000797b2d723e */ /* 0x000fe400000000ff */
[----:B------:R-:W-:Y:S02]  /*5130*/  F2FP.F16.F32.PACK_AB R118, R126, R124 ;  /* 0x0000007c7e76723e */ /* 0x000fe400000000ff */
[----:B------:R-:W-:Y:S02]  /*5140*/  F2FP.F16.F32.PACK_AB R46, R127, R125 ;  /* 0x0000007d7f2e723e */ /* 0x000fe400000000ff */
[----:B------:R-:W-:Y:S02]  /*5150*/  F2FP.F16.F32.PACK_AB R119, R130, R128 ;  /* 0x000000808277723e */ /* 0x000fe400000000ff */
[----:B------:R-:W-:Y:S01]  /*5160*/  F2FP.F16.F32.PACK_AB R47, R131, R129 ;  /* 0x00000081832f723e */ /* 0x000fe200000000ff */
[----:B------:R-:W4:Y:S01]  /*5170*/  LDS.128 R72, [R2+UR12] ;  /* 0x0000000c02487984 */ /* 0x000f220008000c00 */
[----:B------:R-:W-:-:S02]  /*5180*/  LEA.HI.X.SX32 R93, R93, R0, 0x1, P4 ;  /* 0x000000005d5d7211 */ /* 0x000fc400020f0eff */
[C---:B------:R-:W-:Y:S01]  /*5190*/  LEA R94, P4, R95.reuse, R40, 0x1 ;  /* 0x000000285f5e7211 */ /* 0x040fe200078808ff */
[----:B------:R-:W-:Y:S03]  /*51a0*/  LDS.128 R64, [R2+UR12+0x800] ;  /* 0x0008000c02407984 */ /* 0x000fe60008000c00 */
[----:B------:R-:W-:Y:S01]  /*51b0*/  LEA.HI.X.SX32 R95, R95, R0, 0x1, P4 ;  /* 0x000000005f5f7211 */ /* 0x000fe200020f0eff */
[----:B------:R-:W-:Y:S01]  /*51c0*/  BAR.SYNC.DEFER_BLOCKING 0x0 ;  /* 0x0000000000007b1d */ /* 0x000fe20000010000 */
[----:B------:R-:W-:-:S04]  /*51d0*/  LEA R96, P4, R97, R40, 0x1 ;  /* 0x0000002861607211 */ /* 0x000fc800078808ff */
[----:B------:R-:W-:Y:S02]  /*51e0*/  LEA.HI.X.SX32 R97, R97, R0, 0x1, P4 ;  /* 0x0000000061617211 */ /* 0x000fe400020f0eff */
[----:B------:R-:W-:-:S04]  /*51f0*/  LEA R98, P4, R105, R40, 0x1 ;  /* 0x0000002869627211 */ /* 0x000fc800078808ff */
[----:B------:R-:W-:Y:S01]  /*5200*/  LEA.HI.X.SX32 R99, R105, R0, 0x1, P4 ;  /* 0x0000000069637211 */ /* 0x000fe200020f0eff */
[----:B------:R-:W-:Y:S01]  /*5210*/  IMAD R105, R41, 0x2, R105 ;  /* 0x0000000229697824 */ /* 0x000fe200078e0269 */
[----:B------:R-:W-:Y:S01]  /*5220*/  ISETP.LT.AND P4, PT, R3, UR11, !P0 ;  /* 0x0000000b03007c0c */ /* 0x000fe2000c781270 */
[----:B------:R-:W-:Y:S04]  /*5230*/  STS.128 [R137], R36 ;  /* 0x0000002489007388 */ /* 0x000fe80000000c00 */
[----:B------:R-:W-:Y:S01]  /*5240*/  STS.128 [R137+0x400], R12 ;  /* 0x0004000c89007388 */ /* 0x000fe20000000c00 */
[----:B------:R-:W-:Y:S06]  /*5250*/  BAR.SYNC.DEFER_BLOCKING 0x0 ;  /* 0x0000000000007b1d */ /* 0x000fec0000010000 */
[----:B------:R-:W0:Y:S04]  /*5260*/  LDS.128 R20, [R2+UR12] ;  /* 0x0000000c02147984 */ /* 0x000e280008000c00 */
[----:B------:R-:W-:Y:S01]  /*5270*/  LDS.128 R8, [R2+UR12+0x800] ;  /* 0x0008000c02087984 */ /* 0x000fe20008000c00 */
[----:B------:R-:W-:Y:S06]  /*5280*/  BAR.SYNC.DEFER_BLOCKING 0x0 ;  /* 0x0000000000007b1d */ /* 0x000fec0000010000 */
        /* <DEDUP_REMOVED lines=15> */
[----:B------:R-:W1:Y:S04]  /*5380*/  LDS.128 R68, [R2+UR12] ;  /* 0x0000000c02447984 */ /* 0x000e680008000c00 */
[----:B------:R-:W-:Y:S01]  /*5390*/  LDS.128 R24, [R2+UR12+0x800] ;  /* 0x0008000c02187984 */ /* 0x000fe20008000c00 */
[----:B------:R-:W-:Y:S06]  /*53a0*/  BAR.SYNC.DEFER_BLOCKING 0x0 ;  /* 0x0000000000007b1d */ /* 0x000fec0000010000 */
[----:B------:R-:W-:Y:S04]  /*53b0*/  STS.128 [R137], R100 ;  /* 0x0000006489007388 */ /* 0x000fe80000000c00 */
[----:B------:R0:W-:Y:S01]  /*53c0*/  STS.128 [R137+0x400], R32 ;  /* 0x0004002089007388 */ /* 0x0001e20000000c00 */
[----:B------:R-:W-:Y:S01]  /*53d0*/  BAR.SYNC.DEFER_BLOCKING 0x0 ;  /* 0x0000000000007b1d */ /* 0x000fe20000010000 */
[----:B0-----:R-:W-:-:S02]  /*53e0*/  PRMT R33, R5, 0x7632, R33 ;  /* 0x0000763205217816 */ /* 0x001fc40000000021 */
[C---:B------:R-:W-:Y:S02]  /*53f0*/  LOP3.LUT R32, R3.reuse, 0x10, RZ, 0xfc, !PT ;  /* 0x0000001003207812 */ /* 0x040fe400078efcff */
[----:B------:R-:W-:Y:S01]  /*5400*/  LOP3.LUT R34, R3, 0x26, RZ, 0xfc, !PT ;  /* 0x0000002603227812 */ /* 0x000fe200078efcff */
[----:B------:R-:W0:Y:S04]  /*5410*/  LDS.128 R84, [R2+UR12] ;  /* 0x0000000c02547984 */ /* 0x000e280008000c00 */
[----:B------:R-:W-:Y:S01]  /*5420*/  LDS.128 R28, [R2+UR12+0x800] ;  /* 0x0008000c021c7984 */ /* 0x000fe20008000c00 */
[----:B------:R-:W-:Y:S06]  /*5430*/  BAR.SYNC.DEFER_BLOCKING 0x0 ;  /* 0x0000000000007b1d */ /* 0x000fec0000010000 */
[----:B------:R-:W-:Y:S04]  /*5440*/  STS.128 [R137], R116 ;  /* 0x0000007489007388 */ /* 0x000fe80000000c00 */
[----:B------:R4:W-:Y:S01]  /*5450*/  STS.128 [R137+0x400], R44 ;  /* 0x0004002c89007388 */ /* 0x0009e20000000c00 */
[----:B------:R-:W-:Y:S01]  /*5460*/  BAR.SYNC.DEFER_BLOCKING 0x0 ;  /* 0x0000000000007b1d */ /* 0x000fe20000010000 */
[----:B----4-:R-:W-:-:S02]  /*5470*/  PRMT R44, R72, 0x7632, R44 ;  /* 0x00007632482c7816 */ /* 0x010fc4000000002c */
[----:B------:R-:W-:-:S03]  /*5480*/  PRMT R46, R73, 0x7632, R46 ;  /* 0x00007632492e7816 */ /* 0x000fc6000000002e */
[----:B------:R4:W-:Y:S01]  /*5490*/  @P4 STG.E.U16 desc[UR18][R56.64], R4 ;  /* 0x0000000438004986 */ /* 0x0009e2000c101512 */
[----:B------:R-:W-:Y:S02]  /*54a0*/  ISETP.LT.AND P4, PT, R138, UR11, !P0 ;  /* 0x0000000b8a007c0c */ /* 0x000fe4000c781270 */
[----:B----4-:R-:W-:Y:S02]  /*54b0*/  PRMT R57, R4, 0x7632, R57 ;  /* 0x0000763204397816 */ /* 0x010fe40000000039 */
[----:B------:R-:W-:-:S03]  /*54c0*/  LOP3.LUT R4, R3, 0x12, RZ, 0xfc, !PT ;  /* 0x0000001203047812 */ /* 0x000fc600078efcff */
[----:B------:R-:W-:Y:S01]  /*54d0*/  @P2 STG.E.U16 desc[UR18][R42.64], R57 ;  /* 0x000000392a002986 */ /* 0x000fe2000c101512 */
[----:B------:R-:W-:-:S03]  /*54e0*/  ISETP.LT.AND P2, PT, R142, UR11, !P0 ;  /* 0x0000000b8e007c0c */ /* 0x000fc6000c741270 */
[----:B------:R4:W-:Y:S01]  /*54f0*/  @P3 STG.E.U16 desc[UR18][R58.64], R5 ;  /* 0x000000053a003986 */ /* 0x0009e2000c101512 */
[----:B------:R-:W-:-:S03]  /*5500*/  ISETP.LT.AND P3, PT, R140, UR11, !P0 ;  /* 0x0000000b8c007c0c */ /* 0x000fc6000c761270 */
[----:B------:R0:W-:Y:S01]  /*5510*/  @P5 STG.E.U16 desc[UR18][R60.64], R33 ;  /* 0x000000213c005986 */ /* 0x0001e2000c101512 */
[----:B------:R-:W-:Y:S02]  /*5520*/  ISETP.LT.AND P5, PT, R32, UR11, !P0 ;  /* 0x0000000b20007c0c */ /* 0x000fe4000c7a1270 */
[----:B------:R-:W-:Y:S01]  /*5530*/  PRMT R32, R6, 0x7632, R32 ;  /* 0x0000763206207816 */ /* 0x000fe20000000020 */
[----:B------:R1:W-:Y:S01]  /*5540*/  @P6 STG.E.U16 desc[UR18][R62.64], R6 ;  /* 0x000000063e006986 */ /* 0x0003e2000c101512 */
[----:B------:R-:W-:Y:S02]  /*5550*/  ISETP.LT.AND P6, PT, R4, UR11, !P0 ;  /* 0x0000000b04007c0c */ /* 0x000fe4000c7c1270 */
[C---:B------:R-:W-:Y:S01]  /*5560*/  LOP3.LUT R4, R3.reuse, 0x14, RZ, 0xfc, !PT ;  /* 0x0000001403047812 */ /* 0x040fe200078efcff */
[----:B------:R-:W-:Y:S01]  /*5570*/  @P4 STG.E.U16 desc[UR18][R76.64], R32 ;  /* 0x000000204c004986 */ /* 0x000fe2000c101512 */
[C---:B----4-:R-:W-:Y:S02]  /*5580*/  LOP3.LUT R5, R3.reuse, 0x1e, RZ, 0xfc, !PT ;  /* 0x0000001e03057812 */ /* 0x050fe400078efcff */
[----:B------:R-:W-:Y:S01]  /*5590*/  ISETP.LT.AND P4, PT, R4, UR11, !P0 ;  /* 0x0000000b04007c0c */ /* 0x000fe2000c781270 */
[----:B------:R4:W-:Y:S01]  /*55a0*/  @P2 STG.E.U16 desc[UR18][R78.64], R7 ;  /* 0x000000074e002986 */ /* 0x0009e2000c101512 */
[----:B------:R-:W-:-:S02]  /*55b0*/  LOP3.LUT R4, R3, 0x16, RZ, 0xfc, !PT ;  /* 0x0000001603047812 */ /* 0x000fc400078efcff */
[----:B0-----:R-:W-:Y:S02]  /*55c0*/  PRMT R33, R7, 0x7632, R33 ;  /* 0x0000763207217816 */ /* 0x001fe40000000021 */
[----:B------:R-:W-:Y:S02]  /*55d0*/  ISETP.LT.AND P2, PT, R4, UR11, !P0 ;  /* 0x0000000b04007c0c */ /* 0x000fe4000c741270 */
[C---:B------:R-:W-:Y:S01]  /*55e0*/  LOP3.LUT R4, R3.reuse, 0x18, RZ, 0xfc, !PT ;  /* 0x0000001803047812 */ /* 0x040fe200078efcff */
[----:B------:R0:W-:Y:S01]  /*55f0*/  @P3 STG.E.U16 desc[UR18][R80.64], R33 ;  /* 0x0000002150003986 */ /* 0x0001e2000c101512 */
[C---:B-1----:R-:W-:Y:S02]  /*5600*/  LOP3.LUT R6, R3.reuse, 0x24, RZ, 0xfc, !PT ;  /* 0x0000002403067812 */ /* 0x042fe400078efcff */
[----:B------:R-:W-:Y:S01]  /*5610*/  ISETP.LT.AND P3, PT, R4, UR11, !P0 ;  /* 0x0000000b04007c0c */ /* 0x000fe2000c761270 */
[----:B------:R-:W-:Y:S01]  /*5620*/  @P5 STG.E.U16 desc[UR18][R82.64], R72 ;  /* 0x0000004852005986 */ /* 0x000fe2000c101512 */
[----:B------:R-:W-:-:S02]  /*5630*/  LOP3.LUT R4, R3, 0x1a, RZ, 0xfc, !PT ;  /* 0x0000001a03047812 */ /* 0x000fc400078efcff */
[----:B----4-:R-:W-:Y:S01]  /*5640*/  PRMT R7, R75, 0x7632, R7 ;  /* 0x000076324b077816 */ /* 0x010fe20000000007 */
[----:B------:R-:W-:Y:S01]  /*5650*/  @P6 STG.E.U16 desc[UR18][R88.64], R44 ;  /* 0x0000002c58006986 */ /* 0x000fe2000c101512 */
[----:B------:R-:W-:Y:S02]  /*5660*/  ISETP.LT.AND P5, PT, R4, UR11, !P0 ;  /* 0x0000000b04007c0c */ /* 0x000fe4000c7a1270 */
[----:B------:R-:W-:Y:S01]  /*5670*/  LOP3.LUT R4, R3, 0x1c, RZ, 0xfc, !PT ;  /* 0x0000001c03047812 */ /* 0x000fe200078efcff */
[----:B------:R-:W-:Y:S01]  /*5680*/  @P4 STG.E.U16 desc[UR18][R90.64], R73 ;  /* 0x000000495a004986 */ /* 0x000fe2000c101512 */
[----:B------:R-:W-:Y:S01]  /*5690*/  ISETP.LT.AND P4, PT, R5, UR11, !P0 ;  /* 0x0000000b05007c0c */ /* 0x000fe2000c781270 */
[----:B0-----:R-:W-:Y:S01]  /*56a0*/  IMAD R33, R41, 0x2, R105 ;  /* 0x0000000229217824 */ /* 0x001fe200078e0269 */
[----:B------:R-:W-:Y:S01]  /*56b0*/  ISETP.LT.AND P6, PT, R4, UR11, !P0 ;  /* 0x0000000b04007c0c */ /* 0x000fe2000c7c1270 */
[----:B------:R-:W-:Y:S01]  /*56c0*/  @P2 STG.E.U16 desc[UR18][R92.64], R46 ;  /* 0x0000002e5c002986 */ /* 0x000fe2000c101512 */
[----:B------:R-:W-:-:S02]  /*56d0*/  LOP3.LUT R4, R3, 0x20, RZ, 0xfc, !PT ;  /* 0x0000002003047812 */ /* 0x000fc400078efcff */
[----:B------:R-:W-:Y:S01]  /*56e0*/  PRMT R5, R74, 0x7632, R5 ;  /* 0x000076324a057816 */ /* 0x000fe20000000005 */
[----:B------:R-:W-:Y:S01]  /*56f0*/  @P3 STG.E.U16 desc[UR18][R94.64], R74 ;  /* 0x0000004a5e003986 */ /* 0x000fe2000c101512 */
[----:B------:R-:W-:Y:S02]  /*5700*/  ISETP.LT.AND P2, PT, R4, UR11, !P0 ;  /* 0x0000000b04007c0c */ /* 0x000fe4000c741270 */
[C---:B------:R-:W-:Y:S01]  /*5710*/  LOP3.LUT R4, R3.reuse, 0x22, RZ, 0xfc, !PT ;  /* 0x0000002203047812 */ /* 0x040fe200078efcff */
[----:B------:R0:W-:Y:S01]  /*5720*/  @P5 STG.E.U16 desc[UR18][R96.64], R5 ;  /* 0x0000000560005986 */ /* 0x0001e2000c101512 */
[----:B------:R-:W-:Y:S02]  /*5730*/  LOP3.LUT R32, R3, 0x28, RZ, 0xfc, !PT ;  /* 0x0000002803207812 */ /* 0x000fe400078efcff */
[----:B------:R-:W-:Y:S01]  /*5740*/  ISETP.LT.AND P3, PT, R4, UR11, !P0 ;  /* 0x0000000b04007c0c */ /* 0x000fe2000c761270 */
[----:B------:R-:W-:Y:S01]  /*5750*/  @P6 STG.E.U16 desc[UR18][R98.64], R75 ;  /* 0x0000004b62006986 */ /* 0x000fe2000c101512 */
[----:B------:R-:W-:-:S04]  /*5760*/  LEA R4, P5, R105, R40, 0x1 ;  /* 0x0000002869047211 */ /* 0x000fc800078a08ff */
[----:B0-----:R-:W-:Y:S02]  /*5770*/  LEA.HI.X.SX32 R5, R105, R0, 0x1, P5 ;  /* 0x0000000069057211 */ /* 0x001fe400028f0eff */
[----:B-----5:R-:W-:Y:S01]  /*5780*/  ISETP.LT.AND P5, PT, R6, UR4, !P0 ;  /* 0x0000000406007c0c */ /* 0x020fe2000c7a1270 */
[----:B------:R-:W0:Y:S01]  /*5790*/  LDCU UR4, c[0x0][0x39c] ;  /* 0x00007380ff0477ac */ /* 0x000e220008000800 */
[C---:B------:R-:W-:Y:S01]  /*57a0*/  LEA R6, P6, R33.reuse, R40, 0x1 ;  /* 0x0000002821067211 */ /* 0x040fe200078c08ff */
[----:B------:R1:W-:Y:S01]  /*57b0*/  @P4 STG.E.U16 desc[UR18][R4.64], R7 ;  /* 0x0000000704004986 */ /* 0x0003e2000c101512 */
[----:B------:R-:W-:Y:S01]  /*57c0*/  ISETP.LT.AND P4, PT, R32, UR6, !P0 ;  /* 0x0000000620007c0c */ /* 0x000fe2000c781270 */
[----:B------:R-:W4:Y:S01]  /*57d0*/  LDCU UR6, c[0x0][0x39c] ;  /* 0x00007380ff0677ac */ /* 0x000f220008000800 */
[----:B-1----:R-:W-:Y:S01]  /*57e0*/  LEA.HI.X.SX32 R7, R33, R0, 0x1, P6 ;  /* 0x0000000021077211 */ /* 0x002fe200030f0eff */
[----:B------:R-:W-:Y:S01]  /*57f0*/  IMAD R33, R41, 0x2, R33 ;  /* 0x0000000229217824 */ /* 0x000fe200078e0221 */
[----:B--2---:R-:W-:Y:S01]  /*5800*/  ISETP.LT.AND P6, PT, R34, UR5, !P0 ;  /* 0x0000000522007c0c */ /* 0x004fe2000c7c1270 */
[----:B------:R-:W1:Y:S01]  /*5810*/  LDCU UR5, c[0x0][0x39c] ;  /* 0x00007380ff0577ac */ /* 0x000e620008000800 */
[----:B------:R-:W-:Y:S01]  /*5820*/  LOP3.LUT R34, R3, 0x2a, RZ, 0xfc, !PT ;  /* 0x0000002a03227812 */ /* 0x000fe200078efcff */
[----:B------:R2:W-:Y:S01]  /*5830*/  @P2 STG.E.U16 desc[UR18][R6.64], R20 ;  /* 0x0000001406002986 */ /* 0x0005e2000c101512 */
[----:B------:R-:W-:Y:S01]  /*5840*/  LEA R32, P2, R33, R40, 0x1 ;  /* 0x0000002821207211 */ /* 0x000fe200078408ff */
[----:B------:R-:W-:-:S03]  /*5850*/  IMAD R5, R41, 0x2, R33 ;  /* 0x0000000229057824 */ /* 0x000fc600078e0221 */
[----:B------:R-:W-:Y:S01]  /*5860*/  LEA.HI.X.SX32 R33, R33, R0, 0x1, P2 ;  /* 0x0000000021217211 */ /* 0x000fe200010f0eff */
[----:B------:R-:W-:Y:S01]  /*5870*/  IMAD R35, R41, 0x2, R5 ;  /* 0x0000000229237824 */ /* 0x000fe200078e0205 */
[----:B------:R-:W-:-:S03]  /*5880*/  LEA R4, P2, R5, R40, 0x1 ;  /* 0x0000002805047211 */ /* 0x000fc600078408ff */
[----:B------:R-:W-:Y:S01]  /*5890*/  IMAD R43, R41, 0x2, R35 ;  /* 0x00000002292b7824 */ /* 0x000fe200078e0223 */
[----:B------:R-:W-:Y:S02]  /*58a0*/  LEA.HI.X.SX32 R5, R5, R0, 0x1, P2 ;  /* 0x0000000005057211 */ /* 0x000fe400010f0eff */
[----:B0-----:R-:W-:Y:S01]  /*58b0*/  ISETP.LT.AND P2, PT, R34, UR4, !P0 ;  /* 0x0000000422007c0c */ /* 0x001fe2000c741270 */
[----:B------:R-:W0:Y:S01]  /*58c0*/  LDCU UR4, c[0x0][0x39c] ;  /* 0x00007380ff0477ac */ /* 0x000e220008000800 */
[----:B--2---:R-:W-:Y:S02]  /*58d0*/  PRMT R7, R20, 0x7632, R7 ;  /* 0x0000763214077816 */ /* 0x004fe40000000007 */
[C---:B------:R-:W-:Y:S02]  /*58e0*/  LOP3.LUT R20, R3.reuse, 0x2c, RZ, 0xfc, !PT ;  /* 0x0000002c03147812 */ /* 0x040fe400078efcff */
[----:B------:R-:W-:Y:S01]  /*58f0*/  LOP3.LUT R34, R3, 0x2e, RZ, 0xfc, !PT ;  /* 0x0000002e03227812 */ /* 0x000fe200078efcff */
[----:B------:R2:W-:Y:S01]  /*5900*/  @P3 STG.E.U16 desc[UR18][R32.64], R7 ;  /* 0x0000000720003986 */ /* 0x0005e2000c101512 */
[----:B------:R-:W-:-:S03]  /*5910*/  LEA R6, P3, R35, R40, 0x1 ;  /* 0x0000002823067211 */ /* 0x000fc600078608ff */
[----:B------:R5:W-:Y:S01]  /*5920*/  @P5 STG.E.U16 desc[UR18][R4.64], R21 ;  /* 0x0000001504005986 */ /* 0x000be2000c101512 */
[----:B--2---:R-:W-:Y:S02]  /*5930*/  LEA.HI.X.SX32 R7, R35, R0, 0x1, P3 ;  /* 0x0000000023077211 */ /* 0x004fe400018f0eff */
[----:B------:R-:W-:Y:S02]  /*5940*/  LEA R32, P5, R43, R40, 0x1 ;  /* 0x000000282b207211 */ /* 0x000fe400078a08ff */
[----:B-1----:R-:W-:Y:S01]  /*5950*/  ISETP.LT.AND P3, PT, R20, UR5, !P0 ;  /* 0x0000000514007c0c */ /* 0x002fe2000c761270 */
[----:B------:R-:W1:Y:S01]  /*5960*/  LDCU UR5, c[0x0][0x39c] ;  /* 0x00007380ff0577ac */ /* 0x000e620008000800 */
[----:B------:R-:W-:Y:S02]  /*5970*/  LOP3.LUT R20, R3, 0x30, RZ, 0xfc, !PT ;  /* 0x0000003003147812 */ /* 0x000fe400078efcff */
[----:B-----5:R-:W-:Y:S02]  /*5980*/  PRMT R5, R21, 0x7632, R5 ;  /* 0x0000763215057816 */ /* 0x020fe40000000005 */
[----:B------:R-:W-:Y:S01]  /*5990*/  LEA.HI.X.SX32 R33, R43, R0, 0x1, P5 ;  /* 0x000000002b217211 */ /* 0x000fe200028f0eff */
[C---:B------:R-:W-:Y:S01]  /*59a0*/  IMAD R43, R41.reuse, 0x2, R43 ;  /* 0x00000002292b7824 */ /* 0x040fe200078e022b */
[----:B0-----:R-:W-:Y:S01]  /*59b0*/  ISETP.LT.AND P5, PT, R20, UR4, !P0 ;  /* 0x0000000414007c0c */ /* 0x001fe2000c7a1270 */
[----:B------:R-:W0:Y:S01]  /*59c0*/  LDCU UR4, c[0x0][0x39c] ;  /* 0x00007380ff0477ac */ /* 0x000e220008000800 */
[----:B------:R2:W-:Y:S01]  /*59d0*/  @P6 STG.E.U16 desc[UR18][R6.64], R5 ;  /* 0x0000000506006986 */ /* 0x0005e2000c101512 */
[----:B------:R-:W-:Y:S01]  /*59e0*/  IMAD R21, R41, 0x2, R43 ;  /* 0x0000000229157824 */ /* 0x000fe200078e022b */
[----:B----4-:R-:W-:Y:S01]  /*59f0*/  ISETP.LT.AND P6, PT, R34, UR6, !P0 ;  /* 0x0000000622007c0c */ /* 0x010fe2000c7c1270 */
[----:B------:R-:W4:Y:S01]  /*5a00*/  LDCU UR6, c[0x0][0x39c] ;  /* 0x00007380ff0677ac */ /* 0x000f220008000800 */
[----:B------:R5:W-:Y:S01]  /*5a10*/  @P4 STG.E.U16 desc[UR18][R32.64], R22 ;  /* 0x0000001620004986 */ /* 0x000be2000c101512 */
[----:B------:R-:W-:Y:S01]  /*5a20*/  LEA R4, P4, R43, R40, 0x1 ;  /* 0x000000282b047211 */ /* 0x000fe200078808ff */
[----:B------:R-:W-:Y:S01]  /*5a30*/  IMAD R35, R41, 0x2, R21 ;  /* 0x0000000229237824 */ /* 0x000fe200078e0215 */
[----:B------:R-:W-:-:S02]  /*5a40*/  LOP3.LUT R34, R3, 0x32, RZ, 0xfc, !PT ;  /* 0x0000003203227812 */ /* 0x000fc400078efcff */
[----:B--2---:R-:W-:Y:S02]  /*5a50*/  LEA.HI.X.SX32 R5, R43, R0, 0x1, P4 ;  /* 0x000000002b057211 */ /* 0x004fe400020f0eff */
[C---:B------:R-:W-:Y:S02]  /*5a60*/  LEA R6, P4, R21.reuse, R40, 0x1 ;  /* 0x0000002815067211 */ /* 0x040fe400078808ff */
[----:B-----5:R-:W-:Y:S02]  /*5a70*/  PRMT R33, R22, 0x7632, R33 ;  /* 0x0000763216217816 */ /* 0x020fe40000000021 */
[----:B------:R-:W-:Y:S02]  /*5a80*/  LEA.HI.X.SX32 R7, R21, R0, 0x1, P4 ;  /* 0x0000000015077211 */ /* 0x000fe400020f0eff */
[----:B------:R-:W-:Y:S01]  /*5a90*/  LOP3.LUT R22, R3, 0x34, RZ, 0xfc, !PT ;  /* 0x0000003403167812 */ /* 0x000fe200078efcff */
[----:B------:R2:W-:Y:S01]  /*5aa0*/  @P2 STG.E.U16 desc[UR18][R4.64], R33 ;  /* 0x0000002104002986 */ /* 0x0005e2000c101512 */
[----:B------:R-:W-:-:S02]  /*5ab0*/  LEA R20, P4, R35, R40, 0x1 ;  /* 0x0000002823147211 */ /* 0x000fc400078808ff */
[----:B------:R-:W-:Y:S01]  /*5ac0*/  PRMT R32, R23, 0x7632, R32 ;  /* 0x0000763217207816 */ /* 0x000fe20000000020 */
[----:B------:R5:W-:Y:S01]  /*5ad0*/  @P3 STG.E.U16 desc[UR18][R6.64], R23 ;  /* 0x0000001706003986 */ /* 0x000be2000c101512 */
[----:B0-----:R-:W-:Y:S01]  /*5ae0*/  ISETP.LT.AND P3, PT, R22, UR4, !P0 ;  /* 0x0000000416007c0c */ /* 0x001fe2000c761270 */
[----:B------:R-:W0:Y:S01]  /*5af0*/  LDCU UR4, c[0x0][0x39c] ;  /* 0x00007380ff0477ac */ /* 0x000e220008000800 */
[----:B------:R-:W-:Y:S01]  /*5b00*/  LEA.HI.X.SX32 R21, R35, R0, 0x1, P4 ;  /* 0x0000000023157211 */ /* 0x000fe200020f0eff */
[----:B------:R-:W-:Y:S01]  /*5b10*/  IMAD R35, R41, 0x2, R35 ;  /* 0x0000000229237824 */ /* 0x000fe200078e0223 */
[----:B-1----:R-:W-:Y:S01]  /*5b20*/  ISETP.LT.AND P2, PT, R34, UR5, !P0 ;  /* 0x0000000522007c0c */ /* 0x002fe2000c741270 */
[----:B------:R-:W1:Y:S01]  /*5b30*/  LDCU UR5, c[0x0][0x39c] ;  /* 0x00007380ff0577ac */ /* 0x000e620008000800 */
[C---:B------:R-:W-:Y:S01]  /*5b40*/  LOP3.LUT R22, R3.reuse, 0x38, RZ, 0xfc, !PT ;  /* 0x0000003803167812 */ /* 0x040fe200078efcff */
[----:B------:R0:W-:Y:S01]  /*5b50*/  @P6 STG.E.U16 desc[UR18][R20.64], R32 ;  /* 0x0000002014006986 */ /* 0x0001e2000c101512 */
[----:B--2---:R-:W-:Y:S01]  /*5b60*/  LOP3.LUT R5, R3, 0x36, RZ, 0xfc, !PT ;  /* 0x0000003603057812 */ /* 0x004fe200078efcff */
[----:B------:R-:W-:Y:S01]  /*5b70*/  IMAD R33, R41, 0x2, R35 ;  /* 0x0000000229217824 */ /* 0x000fe200078e0223 */
[----:B------:R-:W-:-:S02]  /*5b80*/  LEA R4, P6, R35, R40, 0x1 ;  /* 0x0000002823047211 */ /* 0x000fc400078c08ff */
[----:B----4-:R-:W-:Y:S01]  /*5b90*/  ISETP.LT.AND P4, PT, R5, UR6, !P0 ;  /* 0x0000000605007c0c */ /* 0x010fe2000c781270 */
[----:B-----5:R-:W-:Y:S01]  /*5ba0*/  IMAD R23, R41, 0x2, R33 ;  /* 0x0000000229177824 */ /* 0x020fe200078e0221 */
[----:B------:R-:W-:Y:S01]  /*5bb0*/  LEA.HI.X.SX32 R5, R35, R0, 0x1, P6 ;  /* 0x0000000023057211 */ /* 0x000fe200030f0eff */
[----:B------:R-:W2:Y:S01]  /*5bc0*/  LDCU UR6, c[0x0][0x39c] ;  /* 0x00007380ff0677ac */ /* 0x000ea20008000800 */
[C---:B------:R-:W-:Y:S02]  /*5bd0*/  LEA R6, P6, R33.reuse, R40, 0x1 ;  /* 0x0000002821067211 */ /* 0x040fe400078c08ff */
[----:B0-----:R-:W-:Y:S01]  /*5be0*/  PRMT R21, R12, 0x7632, R21 ;  /* 0x000076320c157816 */ /* 0x001fe20000000015 */
[----:B------:R0:W-:Y:S01]  /*5bf0*/  @P5 STG.E.U16 desc[UR18][R4.64], R12 ;  /* 0x0000000c04005986 */ /* 0x0001e2000c101512 */
[----:B------:R-:W-:Y:S02]  /*5c00*/  LEA.HI.X.SX32 R7, R33, R0, 0x1, P6 ;  /* 0x0000000021077211 */ /* 0x000fe400030f0eff */
[----:B------:R-:W-:-:S02]  /*5c10*/  LEA R20, P6, R23, R40, 0x1 ;  /* 0x0000002817147211 */ /* 0x000fc400078c08ff */
[----:B------:R-:W-:Y:S01]  /*5c20*/  ISETP.LT.AND P5, PT, R22, UR4, !P0 ;  /* 0x0000000416007c0c */ /* 0x000fe2000c7a1270 */
[----:B------:R-:W4:Y:S01]  /*5c30*/  LDCU UR4, c[0x0][0x39c] ;  /* 0x00007380ff0477ac */ /* 0x000f220008000800 */
[----:B------:R5:W-:Y:S01]  /*5c40*/  @P2 STG.E.U16 desc[UR18][R6.64], R21 ;  /* 0x0000001506002986 */ /* 0x000be2000c101512 */
[C---:B------:R-:W-:Y:S02]  /*5c50*/  LOP3.LUT R22, R3.reuse, 0x3c, RZ, 0xfc, !PT ;  /* 0x0000003c03167812 */ /* 0x040fe400078efcff */
[C---:B------:R-:W-:Y:S02]  /*5c60*/  LOP3.LUT R32, R3.reuse, 0x3a, RZ, 0xfc, !PT ;  /* 0x0000003a03207812 */ /* 0x040fe400078efcff */
[C---:B0-----:R-:W-:Y:S02]  /*5c70*/  LOP3.LUT R12, R3.reuse, 0x3e, RZ, 0xfc, !PT ;  /* 0x0000003e030c7812 */ /* 0x041fe400078efcff */
[----:B-1----:R-:W-:Y:S01]  /*5c80*/  ISETP.LT.AND P2, PT, R32, UR5, !P0 ;  /* 0x0000000520007c0c */ /* 0x002fe2000c741270 */
[----:B------:R-:W0:Y:S01]  /*5c90*/  LDCU UR5, c[0x0][0x39c] ;  /* 0x00007380ff0577ac */ /* 0x000e220008000800 */
[----:B------:R-:W-:-:S02]  /*5ca0*/  LOP3.LUT R32, R3, 0x76, RZ, 0xfc, !PT ;  /* 0x0000007603207812 */ /* 0x000fc400078efcff */
[----:B-----5:R-:W-:Y:S01]  /*5cb0*/  LEA.HI.X.SX32 R21, R23, R0, 0x1, P6 ;  /* 0x0000000017157211 */ /* 0x020fe200030f0eff */
        /* <DEDUP_REMOVED lines=9> */
[----:B------:R-:W-:-:S04]  /*5d50*/  LEA R6, P3, R7, R40, 0x1 ;  /* 0x0000002807067211 */ /* 0x000fc800078608ff */
[----:B------:R-:W-:Y:S02]  /*5d60*/  LEA.HI.X.SX32 R7, R7, R0, 0x1, P3 ;  /* 0x0000000007077211 */ /* 0x000fe400018f0eff */
[----:B--2---:R-:W-:Y:S02]  /*5d70*/  PRMT R21, R13, 0x7632, R21 ;  /* 0x000076320d157816 */ /* 0x004fe40000000015 */
[----:B----4-:R-:W-:Y:S01]  /*5d80*/  ISETP.LT.AND P3, PT, R12, UR4, !P0 ;  /* 0x000000040c007c0c */ /* 0x010fe2000c761270 */
[----:B------:R-:W2:Y:S01]  /*5d90*/  LDCU UR4, c[0x0][0x39c] ;  /* 0x00007380ff0477ac */ /* 0x000ea20008000800 */
[----:B------:R-:W-:Y:S01]  /*5da0*/  LOP3.LUT R20, R3, 0x40, RZ, 0xfc, !PT ;  /* 0x0000004003147812 */ /* 0x000fe200078efcff */
[----:B------:R4:W-:Y:S01]  /*5db0*/  @P4 STG.E.U16 desc[UR18][R4.64], R21 ;  /* 0x0000001504004986 */ /* 0x0009e2000c101512 */
[----:B------:R-:W-:-:S03]  /*5dc0*/  LEA R12, P4, R23, R40, 0x1 ;  /* 0x00000028170c7211 */ /* 0x000fc600078808ff */
[----:B------:R5:W-:Y:S01]  /*5dd0*/  @P5 STG.E.U16 desc[UR18][R6.64], R14 ;  /* 0x0000000e06005986 */ /* 0x000be2000c101512 */
[----:B------:R-:W-:Y:S01]  /*5de0*/  LEA.HI.X.SX32 R13, R23, R0, 0x1, P4 ;  /* 0x00000000170d7211 */ /* 0x000fe200020f0eff */
[----:B------:R-:W-:Y:S01]  /*5df0*/  IMAD R23, R41, 0x2, R23 ;  /* 0x0000000229177824 */ /* 0x000fe200078e0217 */
[----:B0-----:R-:W-:Y:S01]  /*5e00*/  ISETP.LT.AND P4, PT, R20, UR5, !P0 ;  /* 0x0000000514007c0c */ /* 0x001fe2000c781270 */
[----:B------:R-:W0:Y:S01]  /*5e10*/  LDCU UR5, c[0x0][0x39c] ;  /* 0x00007380ff0577ac */ /* 0x000e220008000800 */
[C---:B------:R-:W-:Y:S02]  /*5e20*/  LOP3.LUT R20, R3.reuse, 0x46, RZ, 0xfc, !PT ;  /* 0x0000004603147812 */ /* 0x040fe400078efcff */
[----:B----4-:R-:W-:Y:S01]  /*5e30*/  LOP3.LUT R5, R3, 0x42, RZ, 0xfc, !PT ;  /* 0x0000004203057812 */ /* 0x010fe200078efcff */
[----:B------:R-:W-:Y:S01]  /*5e40*/  IMAD R21, R41, 0x2, R23 ;  /* 0x0000000229157824 */ /* 0x000fe200078e0217 */
[----:B------:R-:W-:Y:S02]  /*5e50*/  LEA R4, P5, R23, R40, 0x1 ;  /* 0x0000002817047211 */ /* 0x000fe400078a08ff */
[----:B-----5:R-:W-:-:S02]  /*5e60*/  PRMT R7, R14, 0x7632, R7 ;  /* 0x000076320e077816 */ /* 0x020fc40000000007 */
[----:B------:R-:W-:-:S03]  /*5e70*/  LOP3.LUT R14, R3, 0x44, RZ, 0xfc, !PT ;  /* 0x00000044030e7812 */ /* 0x000fc600078efcff */
[----:B------:R4:W-:Y:S01]  /*5e80*/  @P2 STG.E.U16 desc[UR18][R12.64], R7 ;  /* 0x000000070c002986 */ /* 0x0009e2000c101512 */
[----:B-1----:R-:W-:Y:S01]  /*5e90*/  ISETP.LT.AND P2, PT, R5, UR6, !P0 ;  /* 0x0000000605007c0c */ /* 0x002fe2000c741270 */
[----:B------:R-:W1:Y:S01]  /*5ea0*/  LDCU UR6, c[0x0][0x39c] ;  /* 0x00007380ff0677ac */ /* 0x000e620008000800 */
[----:B------:R-:W-:Y:S01]  /*5eb0*/  LEA.HI.X.SX32 R5, R23, R0, 0x1, P5 ;  /* 0x0000000017057211 */ /* 0x000fe200028f0eff */
[----:B------:R-:W-:Y:S01]  /*5ec0*/  IMAD R23, R41, 0x2, R21 ;  /* 0x0000000229177824 */ /* 0x000fe200078e0215 */
[----:B------:R-:W-:-:S03]  /*5ed0*/  LEA R6, P5, R21, R40, 0x1 ;  /* 0x0000002815067211 */ /* 0x000fc600078a08ff */
[----:B------:R-:W-:Y:S01]  /*5ee0*/  @P6 STG.E.U16 desc[UR18][R4.64], R15 ;  /* 0x0000000f04006986 */ /* 0x000fe2000c101512 */
[----:B----4-:R-:W-:Y:S02]  /*5ef0*/  PRMT R13, R15, 0x7632, R13 ;  /* 0x000076320f0d7816 */ /* 0x010fe4000000000d */
[----:B------:R-:W-:Y:S02]  /*5f00*/  LEA.HI.X.SX32 R7, R21, R0, 0x1, P5 ;  /* 0x0000000015077211 */ /* 0x000fe400028f0eff */
[----:B------:R-:W-:Y:S02]  /*5f10*/  LEA R12, P6, R23, R40, 0x1 ;  /* 0x00000028170c7211 */ /* 0x000fe400078c08ff */
[----:B--2---:R-:W-:Y:S01]  /*5f20*/  ISETP.LT.AND P5, PT, R14, UR4, !P0 ;  /* 0x000000040e007c0c */ /* 0x004fe2000c7a1270 */
[----:B------:R2:W-:Y:S01]  /*5f30*/  @P3 STG.E.U16 desc[UR18][R6.64], R13 ;  /* 0x0000000d06003986 */ /* 0x0005e2000c101512 */
[----:B------:R-:W4:Y:S01]  /*5f40*/  LDCU UR4, c[0x0][0x39c] ;  /* 0x00007380ff0477ac */ /* 0x000f220008000800 */
[----:B------:R-:W-:-:S04]  /*5f50*/  LOP3.LUT R14, R3, 0x48, RZ, 0xfc, !PT ;  /* 0x00000048030e7812 */ /* 0x000fc800078efcff */
[----:B-1----:R-:W-:Y:S01]  /*5f60*/  ISETP.LT.AND P3, PT, R14, UR6, !P0 ;  /* 0x000000060e007c0c */ /* 0x002fe2000c761270 */
[----:B------:R-:W1:Y:S01]  /*5f70*/  LDCU UR6, c[0x0][0x39c] ;  /* 0x00007380ff0677ac */ /* 0x000e620008000800 */
[----:B------:R-:W-:Y:S02]  /*5f80*/  LOP3.LUT R14, R3, 0x4a, RZ, 0xfc, !PT ;  /* 0x0000004a030e7812 */ /* 0x000fe400078efcff */
[----:B--2---:R-:W-:Y:S01]  /*5f90*/  LEA.HI.X.SX32 R13, R23, R0, 0x1, P6 ;  /* 0x00000000170d7211 */ /* 0x004fe200030f0eff */
[----:B------:R-:W-:Y:S01]  /*5fa0*/  IMAD R23, R41, 0x2, R23 ;  /* 0x0000000229177824 */ /* 0x000fe200078e0217 */
[----:B0-----:R-:W-:Y:S01]  /*5fb0*/  ISETP.LT.AND P6, PT, R20, UR5, !P0 ;  /* 0x0000000514007c0c */ /* 0x001fe2000c7c1270 */
[----:B------:R-:W0:Y:S01]  /*5fc0*/  LDCU UR5, c[0x0][0x39c] ;  /* 0x00007380ff0577ac */ /* 0x000e220008000800 */
[----:B------:R-:W-:Y:S01]  /*5fd0*/  PRMT R20, R55, 0x7632, R20 ;  /* 0x0000763237147816 */ /* 0x000fe20000000014 */
        /* <DEDUP_REMOVED lines=8> */
[----:B------:R-:W-:-:S03]  /*6060*/  LEA R12, P4, R15, R40, 0x1 ;  /* 0x000000280f0c7211 */ /* 0x000fc600078808ff */
[----:B------:R2:W-:Y:S01]  /*6070*/  @P2 STG.E.U16 desc[UR18][R4.64], R13 ;  /* 0x0000000d04002986 */ /* 0x0005e2000c101512 */
[----:B----4-:R-:W-:Y:S01]  /*6080*/  ISETP.LT.AND P2, PT, R14, UR4, !P0 ;  /* 0x000000040e007c0c */ /* 0x010fe2000c741270 */
[----:B------:R-:W4:Y:S01]  /*6090*/  LDCU UR4, c[0x0][0x39c] ;  /* 0x00007380ff0477ac */ /* 0x000f220008000800 */
[----:B------:R-:W-:Y:S01]  /*60a0*/  LOP3.LUT R14, R3, 0x4c, RZ, 0xfc, !PT ;  /* 0x0000004c030e7812 */ /* 0x000fe200078efcff */
[----:B------:R5:W-:Y:S01]  /*60b0*/  @P5 STG.E.U16 desc[UR18][R6.64], R53 ;  /* 0x0000003506005986 */ /* 0x000be2000c101512 */
[----:B--2---:R-:W-:Y:S01]  /*60c0*/  LEA.HI.X.SX32 R13, R15, R0, 0x1, P4 ;  /* 0x000000000f0d7211 */ /* 0x004fe200020f0eff */
[----:B------:R-:W-:Y:S01]  /*60d0*/  IMAD R15, R41, 0x2, R15 ;  /* 0x00000002290f7824 */ /* 0x000fe200078e020f */
[----:B------:R-:W-:Y:S02]  /*60e0*/  LOP3.LUT R5, R3, 0x4e, RZ, 0xfc, !PT ;  /* 0x0000004e03057812 */ /* 0x000fe400078efcff */
[----:B-----5:R-:W-:Y:S01]  /*60f0*/  PRMT R7, R53, 0x7632, R7 ;  /* 0x0000763235077816 */ /* 0x020fe20000000007 */
[----:B------:R-:W-:Y:S01]  /*6100*/  IMAD R21, R41, 0x2, R15 ;  /* 0x0000000229157824 */ /* 0x000fe200078e020f */
[----:B0-----:R-:W-:Y:S01]  /*6110*/  ISETP.LT.AND P4, PT, R14, UR5, !P0 ;  /* 0x000000050e007c0c */ /* 0x001fe2000c781270 */
[----:B------:R-:W0:Y:S01]  /*6120*/  LDCU UR5, c[0x0][0x39c] ;  /* 0x00007380ff0577ac */ /* 0x000e220008000800 */
[----:B-1----:R-:W-:Y:S01]  /*6130*/  ISETP.LT.AND P5, PT, R5, UR6, !P0 ;  /* 0x0000000605007c0c */ /* 0x002fe2000c7a1270 */
[----:B------:R1:W-:Y:S01]  /*6140*/  @P6 STG.E.U16 desc[UR18][R12.64], R7 ;  /* 0x000000070c006986 */ /* 0x0003e2000c101512 */
[----:B------:R-:W-:Y:S01]  /*6150*/  LEA R4, P6, R15, R40, 0x1 ;  /* 0x000000280f047211 */ /* 0x000fe200078c08ff */
[----:B------:R-:W2:Y:S01]  /*6160*/  LDCU UR6, c[0x0][0x39c] ;  /* 0x00007380ff0677ac */ /* 0x000ea20008000800 */
[----:B------:R-:W-:-:S02]  /*6170*/  LOP3.LUT R14, R3, 0x50, RZ, 0xfc, !PT ;  /* 0x00000050030e7812 */ /* 0x000fc400078efcff */
[----:B------:R-:W-:Y:S02]  /*6180*/  LEA.HI.X.SX32 R5, R15, R0, 0x1, P6 ;  /* 0x000000000f057211 */ /* 0x000fe400030f0eff */
[----:B------:R-:W-:-:S03]  /*6190*/  LEA R6, P6, R21, R40, 0x1 ;  /* 0x0000002815067211 */ /* 0x000fc600078c08ff */
[----:B------:R5:W-:Y:S01]  /*61a0*/  @P3 STG.E.U16 desc[UR18][R4.64], R54 ;  /* 0x0000003604003986 */ /* 0x000be2000c101512 */
[----:B----4-:R-:W-:Y:S01]  /*61b0*/  ISETP.LT.AND P3, PT, R14, UR4, !P0 ;  /* 0x000000040e007c0c */ /* 0x010fe2000c761270 */
[----:B------:R-:W4:Y:S01]  /*61c0*/  LDCU UR4, c[0x0][0x39c] ;  /* 0x00007380ff0477ac */ /* 0x000f220008000800 */
[----:B-1----:R-:W-:Y:S02]  /*61d0*/  PRMT R13, R54, 0x7632, R13 ;  /* 0x00007632360d7816 */ /* 0x002fe4000000000d */
[----:B------:R-:W-:Y:S01]  /*61e0*/  LEA.HI.X.SX32 R7, R21, R0, 0x1, P6 ;  /* 0x0000000015077211 */ /* 0x000fe200030f0eff */
[----:B------:R-:W-:Y:S01]  /*61f0*/  IMAD R21, R41, 0x2, R21 ;  /* 0x0000000229157824 */ /* 0x000fe200078e0215 */
[----:B------:R-:W-:-:S03]  /*6200*/  LOP3.LUT R14, R3, 0x52, RZ, 0xfc, !PT ;  /* 0x00000052030e7812 */ /* 0x000fc600078efcff */
[----:B------:R1:W-:Y:S01]  /*6210*/  @P2 STG.E.U16 desc[UR18][R6.64], R13 ;  /* 0x0000000d06002986 */ /* 0x0003e2000c101512 */
[----:B------:R-:W-:Y:S01]  /*6220*/  LEA R12, P2, R21, R40, 0x1 ;  /* 0x00000028150c7211 */ /* 0x000fe200078408ff */
[----:B------:R-:W-:Y:S01]  /*6230*/  IMAD R23, R41, 0x2, R21 ;  /* 0x0000000229177824 */ /* 0x000fe200078e0215 */
[C---:B-----5:R-:W-:Y:S02]  /*6240*/  LOP3.LUT R4, R3.reuse, 0x54, RZ, 0xfc, !PT ;  /* 0x0000005403047812 */ /* 0x060fe400078efcff */
[----:B------:R-:W-:Y:S02]  /*6250*/  LOP3.LUT R5, R3, 0x56, RZ, 0xfc, !PT ;  /* 0x0000005603057812 */ /* 0x000fe400078efcff */
[----:B-1----:R-:W-:Y:S02]  /*6260*/  LEA.HI.X.SX32 R13, R21, R0, 0x1, P2 ;  /* 0x00000000150d7211 */ /* 0x002fe400010f0eff */
[----:B0-----:R-:W-:Y:S01]  /*6270*/  ISETP.LT.AND P2, PT, R14, UR5, !P0 ;  /* 0x000000050e007c0c */ /* 0x001fe2000c741270 */
[----:B------:R-:W0:Y:S01]  /*6280*/  LDCU UR5, c[0x0][0x39c] ;  /* 0x00007380ff0577ac */ /* 0x000e220008000800 */
[C---:B------:R-:W-:Y:S01]  /*6290*/  LEA R14, P6, R23.reuse, R40, 0x1 ;  /* 0x00000028170e7211 */ /* 0x040fe200078c08ff */
[----:B------:R1:W-:Y:S01]  /*62a0*/  @P4 STG.E.U16 desc[UR18][R12.64], R55 ;  /* 0x000000370c004986 */ /* 0x0003e2000c101512 */
[----:B--2---:R-:W-:Y:S01]  /*62b0*/  ISETP.LT.AND P4, PT, R4, UR6, !P0 ;  /* 0x0000000604007c0c */ /* 0x004fe2000c781270 */
[----:B------:R-:W2:Y:S01]  /*62c0*/  LDCU UR6, c[0x0][0x39c] ;  /* 0x00007380ff0677ac */ /* 0x000ea20008000800 */
[----:B------:R-:W-:Y:S01]  /*62d0*/  LEA.HI.X.SX32 R15, R23, R0, 0x1, P6 ;  /* 0x00000000170f7211 */ /* 0x000fe200030f0eff */
[----:B------:R-:W-:-:S04]  /*62e0*/  IMAD R23, R41, 0x2, R23 ;  /* 0x0000000229177824 */ /* 0x000fc800078e0217 */
[----:B------:R-:W-:Y:S01]  /*62f0*/  IMAD R7, R41, 0x2, R23 ;  /* 0x0000000229077824 */ /* 0x000fe200078e0217 */
[----:B------:R-:W-:Y:S01]  /*6300*/  LEA R4, P6, R23, R40, 0x1 ;  /* 0x0000002817047211 */ /* 0x000fe200078c08ff */
[----:B------:R5:W-:Y:S01]  /*6310*/  @P5 STG.E.U16 desc[UR18][R14.64], R20 ;  /* 0x000000140e005986 */ /* 0x000be2000c101512 */
[----:B----4-:R-:W-:Y:S01]  /*6320*/  ISETP.LT.AND P5, PT, R5, UR4, !P0 ;  /* 0x0000000405007c0c */ /* 0x010fe2000c7a1270 */
[----:B------:R-:W4:Y:S01]  /*6330*/  LDCU UR4, c[0x0][0x39c] ;  /* 0x00007380ff0477ac */ /* 0x000f220008000800 */
[----:B------:R-:W-:Y:S02]  /*6340*/  LEA.HI.X.SX32 R5, R23, R0, 0x1, P6 ;  /* 0x0000000017057211 */ /* 0x000fe400030f0eff */
[----:B------:R-:W-:Y:S02]  /*6350*/  LEA R6, P6, R7, R40, 0x1 ;  /* 0x0000002807067211 */ /* 0x000fe400078c08ff */
[----:B-1----:R-:W-:Y:S01]  /*6360*/  LOP3.LUT R12, R3, 0x58, RZ, 0xfc, !PT ;  /* 0x00000058030c7812 */ /* 0x002fe200078efcff */
[----:B------:R-:W-:Y:S01]  /*6370*/  @P3 STG.E.U16 desc[UR18][R4.64], R68 ;  /* 0x0000004404003986 */ /* 0x000fe2000c101512 */
[----:B------:R-:W-:-:S02]  /*6380*/  PRMT R13, R68, 0x7632, R13 ;  /* 0x00007632440d7816 */ /* 0x000fc4000000000d */
[----:B0-----:R-:W-:Y:S01]  /*6390*/  ISETP.LT.AND P3, PT, R12, UR5, !P0 ;  /* 0x000000050c007c0c */ /* 0x001fe2000c761270 */
[----:B-----5:R-:W-:Y:S01]  /*63a0*/  IMAD R15, R41, 0x2, R7 ;  /* 0x00000002290f7824 */ /* 0x020fe200078e0207 */
[----:B------:R-:W-:Y:S01]  /*63b0*/  LEA.HI.X.SX32 R7, R7, R0, 0x1, P6 ;  /* 0x0000000007077211 */ /* 0x000fe200030f0eff */
[----:B------:R-:W0:Y:S01]  /*63c0*/  LDCU UR5, c[0x0][0x39c] ;  /* 0x00007380ff0577ac */ /* 0x000e220008000800 */
[----:B------:R-:W-:Y:S02]  /*63d0*/  LOP3.LUT R14, R3, 0x5c, RZ, 0xfc, !PT ;  /* 0x0000005c030e7812 */ /* 0x000fe400078efcff */
[----:B------:R-:W-:Y:S01]  /*63e0*/  LEA R12, P6, R15, R40, 0x1 ;  /* 0x000000280f0c7211 */ /* 0x000fe200078c08ff */
[----:B------:R1:W-:Y:S01]  /*63f0*/  @P2 STG.E.U16 desc[UR18][R6.64], R13 ;  /* 0x0000000d06002986 */ /* 0x0003e2000c101512 */
[C---:B------:R-:W-:Y:S02]  /*6400*/  LOP3.LUT R20, R3.reuse, 0x5a, RZ, 0xfc, !PT ;  /* 0x0000005a03147812 */ /* 0x040fe400078efcff */
[----:B----4-:R-:W-:Y:S01]  /*6410*/  ISETP.LT.AND P2, PT, R14, UR4, !P0 ;  /* 0x000000040e007c0c */ /* 0x010fe2000c741270 */
[----:B------:R-:W4:Y:S01]  /*6420*/  LDCU UR4, c[0x0][0x39c] ;  /* 0x00007380ff0477ac */ /* 0x000f220008000800 */
[----:B------:R-:W-:-:S02]  /*6430*/  LOP3.LUT R14, R3, 0x5e, RZ, 0xfc, !PT ;  /* 0x0000005e030e7812 */ /* 0x000fc400078efcff */
        /* <DEDUP_REMOVED lines=16> */
[----:B------:R-:W-:-:S03]  /*6540*/  LOP3.LUT R14, R3, 0x60, RZ, 0xfc, !PT ;  /* 0x00000060030e7812 */ /* 0x000fc600078efcff */
[----:B------:R2:W-:Y:S01]  /*6550*/  @P5 STG.E.U16 desc[UR18][R4.64], R13 ;  /* 0x0000000d04005986 */ /* 0x0005e2000c101512 */
[----:B------:R-:W-:-:S03]  /*6560*/  LEA R12, P5, R15, R40, 0x1 ;  /* 0x000000280f0c7211 */ /* 0x000fc600078a08ff */
[----:B------:R-:W-:Y:S01]  /*6570*/  @P3 STG.E.U16 desc[UR18][R6.64], R70 ;  /* 0x0000004606003986 */ /* 0x000fe2000c101512 */
[----:B----4-:R-:W-:Y:S01]  /*6580*/  ISETP.LT.AND P3, PT, R14, UR4, !P0 ;  /* 0x000000040e007c0c */ /* 0x010fe2000c761270 */
[----:B------:R-:W4:Y:S01]  /*6590*/  LDCU UR4, c[0x0][0x39c] ;  /* 0x00007380ff0477ac */ /* 0x000f220008000800 */
[----:B------:R-:W-:Y:S02]  /*65a0*/  LOP3.LUT R14, R3, 0x64, RZ, 0xfc, !PT ;  /* 0x00000064030e7812 */ /* 0x000fe400078efcff */
[----:B--2---:R-:W-:Y:S02]  /*65b0*/  LEA.HI.X.SX32 R13, R15, R0, 0x1, P5 ;  /* 0x000000000f0d7211 */ /* 0x004fe400028f0eff */
[----:B------:R-:W-:Y:S02]  /*65c0*/  PRMT R5, R70, 0x7632, R5 ;  /* 0x0000763246057816 */ /* 0x000fe40000000005 */
[----:B------:R-:W-:Y:S02]  /*65d0*/  LEA R4, P5, R21, R40, 0x1 ;  /* 0x0000002815047211 */ /* 0x000fe400078a08ff */
[----:B------:R-:W-:Y:S01]  /*65e0*/  LOP3.LUT R15, R3, 0x62, RZ, 0xfc, !PT ;  /* 0x00000062030f7812 */ /* 0x000fe200078efcff */
[----:B------:R2:W-:Y:S03]  /*65f0*/  @P6 STG.E.U16 desc[UR18][R12.64], R5 ;  /* 0x000000050c006986 */ /* 0x0005e6000c101512 */
[----:B-1----:R-:W-:Y:S01]  /*6600*/  ISETP.LT.AND P6, PT, R15, UR6, !P0 ;  /* 0x000000060f007c0c */ /* 0x002fe2000c7c1270 */
[----:B------:R-:W1:Y:S01]  /*6610*/  LDCU UR6, c[0x0][0x39c] ;  /* 0x00007380ff0677ac */ /* 0x000e620008000800 */
[----:B--2---:R-:W-:Y:S01]  /*6620*/  LEA.HI.X.SX32 R5, R21, R0, 0x1, P5 ;  /* 0x0000000015057211 */ /* 0x004fe200028f0eff */
[----:B------:R-:W-:Y:S01]  /*6630*/  IMAD R21, R41, 0x2, R21 ;  /* 0x0000000229157824 */ /* 0x000fe200078e0215 */
[----:B0-----:R-:W-:Y:S01]  /*6640*/  ISETP.LT.AND P5, PT, R14, UR5, !P0 ;  /* 0x000000050e007c0c */ /* 0x001fe2000c7a1270 */
[----:B------:R-:W0:Y:S01]  /*6650*/  LDCU UR5, c[0x0][0x39c] ;  /* 0x00007380ff0577ac */ /* 0x000e220008000800 */
        /* <DEDUP_REMOVED lines=16> */
[----:B0-----:R-:W-:Y:S01]  /*6760*/  ISETP.LT.AND P3, PT, R14, UR5, !P0 ;  /* 0x000000050e007c0c */ /* 0x001fe2000c761270 */
[----:B------:R-:W0:Y:S01]  /*6770*/  LDCU UR5, c[0x0][0x39c] ;  /* 0x00007380ff0577ac */ /* 0x000e220008000800 */
[----:B----4-:R-:W-:Y:S02]  /*6780*/  LEA.HI.X.SX32 R5, R21, R0, 0x1, P4 ;  /* 0x0000000015057211 */ /* 0x010fe400020f0eff */
[C---:B------:R-:W-:Y:S02]  /*6790*/  LEA R14, P4, R23.reuse, R40, 0x1 ;  /* 0x00000028170e7211 */ /* 0x040fe400078808ff */
[----:B------:R-:W-:Y:S02]  /*67a0*/  PRMT R7, R84, 0x7632, R7 ;  /* 0x0000763254077816 */ /* 0x000fe40000000007 */
[----:B------:R-:W-:Y:S01]  /*67b0*/  LEA.HI.X.SX32 R15, R23, R0, 0x1, P4 ;  /* 0x00000000170f7211 */ /* 0x000fe200020f0eff */
[----:B------:R-:W-:Y:S01]  /*67c0*/  IMAD R23, R41, 0x2, R23 ;  /* 0x0000000229177824 */ /* 0x000fe200078e0217 */
[----:B------:R-:W-:Y:S01]  /*67d0*/  LOP3.LUT R6, R3, 0x6c, RZ, 0xfc, !PT ;  /* 0x0000006c03067812 */ /* 0x000fe200078efcff */
[----:B------:R-:W-:Y:S01]  /*67e0*/  @P6 STG.E.U16 desc[UR18][R4.64], R7 ;  /* 0x0000000704006986 */ /* 0x000fe2000c101512 */
[----:B-1----:R-:W-:Y:S01]  /*67f0*/  ISETP.LT.AND P6, PT, R20, UR6, !P0 ;  /* 0x0000000614007c0c */ /* 0x002fe2000c7c1270 */
[----:B------:R-:W-:Y:S01]  /*6800*/  IMAD R21, R41, 0x2, R23 ;  /* 0x0000000229157824 */ /* 0x000fe200078e0217 */
[----:B---3--:R-:W-:Y:S01]  /*6810*/  ISETP.LT.AND P4, PT, R6, UR7, !P0 ;  /* 0x0000000706007c0c */ /* 0x008fe2000c781270 */
[----:B------:R1:W-:Y:S01]  /*6820*/  @P5 STG.E.U16 desc[UR18][R14.64], R85 ;  /* 0x000000550e005986 */ /* 0x0003e2000c101512 */
[C---:B-----5:R-:W-:Y:S01]  /*6830*/  LEA R12, P5, R23.reuse, R40, 0x1 ;  /* 0x00000028170c7211 */ /* 0x060fe200078a08ff */
[----:B------:R-:W3:Y:S02]  /*6840*/  LDCU UR6, c[0x0][0x39c] ;  /* 0x00007380ff0677ac */ /* 0x000ee40008000800 */
[----:B------:R-:W4:Y:S01]  /*6850*/  LDS.128 R4, [R2+UR12] ;  /* 0x0000000c02047984 */ /* 0x000f220008000c00 */
[----:B------:R-:W-:Y:S01]  /*6860*/  LEA.HI.X.SX32 R13, R23, R0, 0x1, P5 ;  /* 0x00000000170d7211 */ /* 0x000fe200028f0eff */
[----:B------:R-:W-:Y:S01]  /*6870*/  IMAD R23, R41, 0x2, R21 ;  /* 0x0000000229177824 */ /* 0x000fe200078e0215 */
[----:B------:R-:W-:-:S04]  /*6880*/  LEA R20, P5, R21, R40, 0x1 ;  /* 0x0000002815147211 */ /* 0x000fc800078a08ff */
[----:B------:R-:W-:Y:S02]  /*6890*/  LEA.HI.X.SX32 R21, R21, R0, 0x1, P5 ;  /* 0x0000000015157211 */ /* 0x000fe400028f0eff */
[----:B-1----:R-:W-:Y:S02]  /*68a0*/  PRMT R15, R85, 0x7632, R15 ;  /* 0x00007632550f7816 */ /* 0x002fe4000000000f */
[----:B------:R-:W-:-:S03]  /*68b0*/  LEA R14, P5, R23, R40, 0x1 ;  /* 0x00000028170e7211 */ /* 0x000fc600078a08ff */
[----:B------:R1:W-:Y:S01]  /*68c0*/  @P2 STG.E.U16 desc[UR18][R12.64], R15 ;  /* 0x0000000f0c002986 */ /* 0x0003e2000c101512 */
[----:B--2---:R-:W-:Y:S01]  /*68d0*/  ISETP.LT.AND P2, PT, R22, UR4, !P0 ;  /* 0x0000000416007c0c */ /* 0x004fe2000c741270 */
[----:B------:R-:W2:Y:S01]  /*68e0*/  LDCU UR4, c[0x0][0x39c] ;  /* 0x00007380ff0477ac */ /* 0x000ea20008000800 */
[C---:B------:R-:W-:Y:S01]  /*68f0*/  LOP3.LUT R22, R3.reuse, 0x70, RZ, 0xfc, !PT ;  /* 0x0000007003167812 */ /* 0x040fe200078efcff */
[----:B------:R5:W-:Y:S03]  /*6900*/  @P3 STG.E.U16 desc[UR18][R20.64], R86 ;  /* 0x0000005614003986 */ /* 0x000be6000c101512 */
[----:B0-----:R-:W-:Y:S01]  /*6910*/  ISETP.LT.AND P3, PT, R22, UR5, !P0 ;  /* 0x0000000516007c0c */ /* 0x001fe2000c761270 */
[----:B------:R-:W0:Y:S01]  /*6920*/  LDCU UR5, c[0x0][0x39c] ;  /* 0x00007380ff0577ac */ /* 0x000e220008000800 */
[----:B------:R-:W-:Y:S02]  /*6930*/  LOP3.LUT R22, R3, 0x74, RZ, 0xfc, !PT ;  /* 0x0000007403167812 */ /* 0x000fe400078efcff */
[----:B-1----:R-:W-:Y:S01]  /*6940*/  LEA.HI.X.SX32 R15, R23, R0, 0x1, P5 ;  /* 0x00000000170f7211 */ /* 0x002fe200028f0eff */
[----:B------:R-:W-:Y:S01]  /*6950*/  IMAD R23, R41, 0x2, R23 ;  /* 0x0000000229177824 */ /* 0x000fe200078e0217 */
[----:B------:R-:W-:-:S02]  /*6960*/  LOP3.LUT R13, R3, 0x72, RZ, 0xfc, !PT ;  /* 0x00000072030d7812 */ /* 0x000fc400078efcff */
[----:B-----5:R-:W-:Y:S01]  /*6970*/  PRMT R21, R86, 0x7632, R21 ;  /* 0x0000763256157816 */ /* 0x020fe20000000015 */
[----:B------:R-:W-:Y:S01]  /*6980*/  IMAD R33, R41, 0x2, R23 ;  /* 0x0000000229217824 */ /* 0x000fe200078e0217 */
[----:B---3--:R-:W-:Y:S01]  /*6990*/  ISETP.LT.AND P5, PT, R13, UR6, !P0 ;  /* 0x000000060d007c0c */ /* 0x008fe2000c7a1270 */
[----:B------:R-:W1:Y:S02]  /*69a0*/  LDCU UR6, c[0x0][0x39c] ;  /* 0x00007380ff0677ac */ /* 0x000e640008000800 */
[----:B------:R3:W-:Y:S01]  /*69b0*/  @P6 STG.E.U16 desc[UR18][R14.64], R21 ;  /* 0x000000150e006986 */ /* 0x0007e2000c101512 */
[----:B------:R-:W-:-:S04]  /*69c0*/  LEA R12, P6, R23, R40, 0x1 ;  /* 0x00000028170c7211 */ /* 0x000fc800078c08ff */
[----:B------:R-:W-:Y:S01]  /*69d0*/  LEA.HI.X.SX32 R13, R23, R0, 0x1, P6 ;  /* 0x00000000170d7211 */ /* 0x000fe200030f0eff */
[----:B------:R-:W-:Y:S01]  /*69e0*/  IMAD R23, R41, 0x2, R33 ;  /* 0x0000000229177824 */ /* 0x000fe200078e0221 */
[----:B------:R-:W-:-:S03]  /*69f0*/  LEA R20, P6, R33, R40, 0x1 ;  /* 0x0000002821147211 */ /* 0x000fc600078c08ff */
[----:B------:R-:W-:Y:S01]  /*6a00*/  @P4 STG.E.U16 desc[UR18][R12.64], R87 ;  /* 0x000000570c004986 */ /* 0x000fe2000c101512 */
[----:B--2---:R-:W-:Y:S01]  /*6a10*/  ISETP.LT.AND P4, PT, R22, UR4, !P0 ;  /* 0x0000000416007c0c */ /* 0x004fe2000c781270 */
[----:B------:R-:W2:Y:S01]  /*6a20*/  LDCU UR4, c[0x0][0x39c] ;  /* 0x00007380ff0477ac */ /* 0x000ea20008000800 */
[----:B---3--:R-:W-:Y:S02]  /*6a30*/  PRMT R15, R87, 0x7632, R15 ;  /* 0x00007632570f7816 */ /* 0x008fe4000000000f */
[----:B------:R-:W-:Y:S02]  /*6a40*/  LEA.HI.X.SX32 R21, R33, R0, 0x1, P6 ;  /* 0x0000000021157211 */ /* 0x000fe400030f0eff */
[----:B------:R-:W-:Y:S02]  /*6a50*/  LEA R14, P6, R23, R40, 0x1 ;  /* 0x00000028170e7211 */ /* 0x000fe400078c08ff */
[----:B------:R-:W-:Y:S01]  /*6a60*/  LOP3.LUT R22, R3, 0x78, RZ, 0xfc, !PT ;  /* 0x0000007803167812 */ /* 0x000fe200078efcff */
[----:B------:R3:W-:Y:S01]  /*6a70*/  @P2 STG.E.U16 desc[UR18][R20.64], R15 ;  /* 0x0000000f14002986 */ /* 0x0007e2000c101512 */
[----:B0-----:R-:W-:Y:S01]  /*6a80*/  ISETP.LT.AND P2, PT, R32, UR5, !P0 ;  /* 0x0000000520007c0c */ /* 0x001fe2000c741270 */
[----:B------:R-:W0:Y:S01]  /*6a90*/  LDCU UR5, c[0x0][0x39c] ;  /* 0x00007380ff0577ac */ /* 0x000e220008000800 */
[----:B---3--:R-:W-:Y:S01]  /*6aa0*/  LEA.HI.X.SX32 R15, R23, R0, 0x1, P6 ;  /* 0x00000000170f7211 */ /* 0x008fe200030f0eff */
[----:B------:R-:W-:Y:S01]  /*6ab0*/  IMAD R23, R41, 0x2, R23 ;  /* 0x0000000229177824 */ /* 0x000fe200078e0217 */
[----:B-1----:R-:W-:Y:S01]  /*6ac0*/  ISETP.LT.AND P6, PT, R22, UR6, !P0 ;  /* 0x0000000616007c0c */ /* 0x002fe2000c7c1270 */
[----:B------:R-:W1:Y:S01]  /*6ad0*/  LDCU UR6, c[0x0][0x39c] ;  /* 0x00007380ff0677ac */ /* 0x000e620008000800 */
[----:B------:R-:W-:Y:S01]  /*6ae0*/  LOP3.LUT R22, R3, 0x7a, RZ, 0xfc, !PT ;  /* 0x0000007a03167812 */ /* 0x000fe200078efcff */
[----:B----4-:R3:W-:Y:S01]  /*6af0*/  @P3 STG.E.U16 desc[UR18][R14.64], R4 ;  /* 0x000000040e003986 */ /* 0x0107e2000c101512 */
[----:B------:R-:W-:Y:S01]  /*6b00*/  LEA R12, P3, R23, R40, 0x1 ;  /* 0x00000028170c7211 */ /* 0x000fe200078608ff */
[----:B------:R-:W-:-:S03]  /*6b10*/  IMAD R21, R41, 0x2, R23 ;  /* 0x0000000229157824 */ /* 0x000fc600078e0217 */
[----:B------:R-:W-:Y:S01]  /*6b20*/  LEA.HI.X.SX32 R13, R23, R0, 0x1, P3 ;  /* 0x00000000170d7211 */ /* 0x000fe200018f0eff */
[----:B------:R-:W-:Y:S01]  /*6b30*/  IMAD R23, R41, 0x2, R21 ;  /* 0x0000000229177824 */ /* 0x000fe200078e0215 */
[----:B------:R-:W-:-:S04]  /*6b40*/  LEA R20, P3, R21, R40, 0x1 ;  /* 0x0000002815147211 */ /* 0x000fc800078608ff */
[----:B------:R-:W-:Y:S02]  /*6b50*/  LEA.HI.X.SX32 R21, R21, R0, 0x1, P3 ;  /* 0x0000000015157211 */ /* 0x000fe400018f0eff */
[----:B---3--:R-:W-:Y:S02]  /*6b60*/  PRMT R15, R4, 0x7632, R15 ;  /* 0x00007632040f7816 */ /* 0x008fe4000000000f */
[----:B--2---:R-:W-:Y:S01]  /*6b70*/  ISETP.LT.AND P3, PT, R22, UR4, !P0 ;  /* 0x0000000416007c0c */ /* 0x004fe2000c761270 */
[----:B------:R-:W2:Y:S01]  /*6b80*/  LDCU UR4, c[0x0][0x39c] ;  /* 0x00007380ff0477ac */ /* 0x000ea20008000800 */
[----:B------:R-:W-:Y:S01]  /*6b90*/  LOP3.LUT R4, R3, 0x7c, RZ, 0xfc, !PT ;  /* 0x0000007c03047812 */ /* 0x000fe200078efcff */
[----:B------:R3:W-:Y:S01]  /*6ba0*/  @P5 STG.E.U16 desc[UR18][R12.64], R15 ;  /* 0x0000000f0c005986 */ /* 0x0007e2000c101512 */
[----:B------:R-:W-:Y:S02]  /*6bb0*/  LEA R14, P5, R23, R40, 0x1 ;  /* 0x00000028170e7211 */ /* 0x000fe400078a08ff */
[----:B------:R-:W-:Y:S01]  /*6bc0*/  PRMT R22, R7, 0x7632, R22 ;  /* 0x0000763207167816 */ /* 0x000fe20000000016 */
[----:B------:R4:W-:Y:S01]  /*6bd0*/  @P4 STG.E.U16 desc[UR18][R20.64], R5 ;  /* 0x0000000514004986 */ /* 0x0009e2000c101512 */
[----:B0-----:R-:W-:Y:S01]  /*6be0*/  ISETP.LT.AND P4, PT, R4, UR5, !P0 ;  /* 0x0000000504007c0c */ /* 0x001fe2000c781270 */
[----:B------:R-:W0:Y:S01]  /*6bf0*/  LDCU UR5, c[0x0][0x39c] ;  /* 0x00007380ff0577ac */ /* 0x000e220008000800 */
[----:B------:R-:W-:-:S02]  /*6c00*/  LOP3.LUT R4, R3, 0x7e, RZ, 0xfc, !PT ;  /* 0x0000007e03047812 */ /* 0x000fc400078efcff */
[----:B---3--:R-:W-:Y:S01]  /*6c10*/  LEA.HI.X.SX32 R15, R23, R0, 0x1, P5 ;  /* 0x00000000170f7211 */ /* 0x008fe200028f0eff */
[----:B------:R-:W-:Y:S01]  /*6c20*/  IMAD R23, R41, 0x2, R23 ;  /* 0x0000000229177824 */ /* 0x000fe200078e0217 */
[----:B------:R-:W-:Y:S02]  /*6c30*/  PRMT R13, R5, 0x7632, R13 ;  /* 0x00007632050d7816 */ /* 0x000fe4000000000d */
[----:B----4-:R-:W-:Y:S01]  /*6c40*/  LOP3.LUT R20, R3, 0x80, RZ, 0xfc, !PT ;  /* 0x0000008003147812 */ /* 0x010fe200078efcff */
[----:B------:R-:W-:Y:S01]  /*6c50*/  IMAD R33, R41, 0x2, R23 ;  /* 0x0000000229217824 */ /* 0x000fe200078e0217 */
[C---:B------:R-:W-:Y:S01]  /*6c60*/  LEA R12, P5, R23.reuse, R40, 0x1 ;  /* 0x00000028170c7211 */ /* 0x040fe200078a08ff */
[----:B------:R3:W-:Y:S01]  /*6c70*/  @P2 STG.E.U16 desc[UR18][R14.64], R13 ;  /* 0x0000000d0e002986 */ /* 0x0007e2000c101512 */
[----:B-1----:R-:W-:Y:S01]  /*6c80*/  ISETP.LT.AND P2, PT, R4, UR6, !P0 ;  /* 0x0000000604007c0c */ /* 0x002fe2000c741270 */
[----:B------:R-:W1:Y:S01]  /*6c90*/  LDCU UR6, c[0x0][0x39c] ;  /* 0x00007380ff0677ac */ /* 0x000e620008000800 */
[----:B---3--:R-:W-:-:S02]  /*6ca0*/  LEA.HI.X.SX32 R13, R23, R0, 0x1, P5 ;  /* 0x00000000170d7211 */ /* 0x008fc400028f0eff */
[C---:B------:R-:W-:Y:S02]  /*6cb0*/  LEA R4, P5, R33.reuse, R40, 0x1 ;  /* 0x0000002821047211 */ /* 0x040fe400078a08ff */
[----:B------:R-:W-:Y:S01]  /*6cc0*/  PRMT R15, R6, 0x7632, R15 ;  /* 0x00007632060f7816 */ /* 0x000fe2000000000f */
[----:B------:R3:W-:Y:S01]  /*6cd0*/  @P6 STG.E.U16 desc[UR18][R12.64], R6 ;  /* 0x000000060c006986 */ /* 0x0007e2000c101512 */
[----:B------:R-:W-:Y:S01]  /*6ce0*/  LEA.HI.X.SX32 R5, R33, R0, 0x1, P5 ;  /* 0x0000000021057211 */ /* 0x000fe200028f0eff */
[----:B------:R-:W-:Y:S01]  /*6cf0*/  IMAD R33, R41, 0x2, R33 ;  /* 0x0000000229217824 */ /* 0x000fe200078e0221 */
[----:B--2---:R-:W-:Y:S01]  /*6d00*/  ISETP.LT.AND P5, PT, R20, UR4, !P0 ;  /* 0x0000000414007c0c */ /* 0x004fe2000c7a1270 */
[----:B------:R-:W2:Y:S01]  /*6d10*/  LDCU UR4, c[0x0][0x39c] ;  /* 0x00007380ff0477ac */ /* 0x000ea20008000800 */
[----:B------:R-:W-:Y:S01]  /*6d20*/  LOP3.LUT R20, R3, 0x82, RZ, 0xfc, !PT ;  /* 0x0000008203147812 */ /* 0x000fe200078efcff */
[----:B------:R4:W-:Y:S01]  /*6d30*/  @P3 STG.E.U16 desc[UR18][R4.64], R15 ;  /* 0x0000000f04003986 */ /* 0x0009e2000c101512 */
[----:B------:R-:W-:Y:S01]  /*6d40*/  LEA R14, P3, R33, R40, 0x1 ;  /* 0x00000028210e7211 */ /* 0x000fe200078608ff */
[----:B------:R-:W-:Y:S01]  /*6d50*/  IMAD R23, R41, 0x2, R33 ;  /* 0x0000000229177824 */ /* 0x000fe200078e0221 */
[----:B---3--:R-:W-:-:S02]  /*6d60*/  LOP3.LUT R6, R3, 0x84, RZ, 0xfc, !PT ;  /* 0x0000008403067812 */ /* 0x008fc400078efcff */
[----:B------:R-:W-:Y:S02]  /*6d70*/  LOP3.LUT R12, R3, 0x88, RZ, 0xfc, !PT ;  /* 0x00000088030c7812 */ /* 0x000fe400078efcff */
[----:B----4-:R-:W-:Y:S02]  /*6d80*/  LEA.HI.X.SX32 R15, R33, R0, 0x1, P3 ;  /* 0x00000000210f7211 */ /* 0x010fe400018f0eff */
[----:B0-----:R-:W-:Y:S01]  /*6d90*/  ISETP.LT.AND P3, PT, R20, UR5, !P0 ;  /* 0x0000000514007c0c */ /* 0x001fe2000c761270 */
[----:B------:R-:W0:Y:S01]  /*6da0*/  LDCU UR5, c[0x0][0x39c] ;  /* 0x00007380ff0577ac */ /* 0x000e220008000800 */
[----:B------:R-:W-:Y:S01]  /*6db0*/  LEA R20, P6, R23, R40, 0x1 ;  /* 0x0000002817147211 */ /* 0x000fe200078c08ff */
[----:B------:R3:W-:Y:S01]  /*6dc0*/  @P4 STG.E.U16 desc[UR18][R14.64], R7 ;  /* 0x000000070e004986 */ /* 0x0007e2000c101512 */
[----:B------:R-:W-:Y:S02]  /*6dd0*/  LOP3.LUT R5, R3, 0x86, RZ, 0xfc, !PT ;  /* 0x0000008603057812 */ /* 0x000fe400078efcff */
[----:B------:R-:W-:Y:S01]  /*6de0*/  LEA.HI.X.SX32 R21, R23, R0, 0x1, P6 ;  /* 0x0000000017157211 */ /* 0x000fe200030f0eff */
[----:B------:R-:W-:Y:S01]  /*6df0*/  IMAD R23, R41, 0x2, R23 ;  /* 0x0000000229177824 */ /* 0x000fe200078e0217 */
[----:B-1----:R-:W-:Y:S01]  /*6e00*/  ISETP.LT.AND P4, PT, R6, UR6, !P0 ;  /* 0x0000000606007c0c */ /* 0x002fe2000c781270 */
[----:B------:R-:W1:Y:S02]  /*6e10*/  LDCU UR6, c[0x0][0x39c] ;  /* 0x00007380ff0677ac */ /* 0x000e640008000800 */
[----:B------:R4:W-:Y:S01]  /*6e20*/  @P2 STG.E.U16 desc[UR18][R20.64], R22 ;  /* 0x0000001614002986 */ /* 0x0009e2000c101512 */
[----:B------:R-:W-:Y:S01]  /*6e30*/  LEA R4, P6, R23, R40, 0x1 ;  /* 0x0000002817047211 */ /* 0x000fe200078c08ff */
[----:B------:R-:W-:Y:S01]  /*6e40*/  IMAD R13, R41, 0x2, R23 ;  /* 0x00000002290d7824 */ /* 0x000fe200078e0217 */
[----:B--2---:R-:W-:Y:S01]  /*6e50*/  ISETP.LT.AND P2, PT, R5, UR4, !P0 ;  /* 0x0000000405007c0c */ /* 0x004fe2000c741270 */
[----:B------:R-:W2:Y:S01]  /*6e60*/  LDCU UR4, c[0x0][0x39c] ;  /* 0x00007380ff0477ac */ /* 0x000ea20008000800 */
[----:B------:R-:W-:Y:S01]  /*6e70*/  LEA.HI.X.SX32 R5, R23, R0, 0x1, P6 ;  /* 0x0000000017057211 */ /* 0x000fe200030f0eff */
[----:B---3--:R-:W-:Y:S01]  /*6e80*/  IMAD R15, R41, 0x2, R13 ;  /* 0x00000002290f7824 */ /* 0x008fe200078e020d */
[----:B------:R-:W-:-:S02]  /*6e90*/  LEA R6, P6, R13, R40, 0x1 ;  /* 0x000000280d067211 */ /* 0x000fc400078c08ff */
[----:B------:R-:W-:Y:S01]  /*6ea0*/  LOP3.LUT R14, R3, 0x8c, RZ, 0xfc, !PT ;  /* 0x0000008c030e7812 */ /* 0x000fe200078efcff */
[----:B------:R3:W-:Y:S01]  /*6eb0*/  @P5 STG.E.U16 desc[UR18][R4.64], R48 ;  /* 0x0000003004005986 */ /* 0x0007e2000c101512 */
[----:B------:R-:W-:Y:S02]  /*6ec0*/  LEA.HI.X.SX32 R7, R13, R0, 0x1, P6 ;  /* 0x000000000d077211 */ /* 0x000fe400030f0eff */
[----:B0-----:R-:W-:Y:S01]  /*6ed0*/  ISETP.LT.AND P5, PT, R12, UR5, !P0 ;  /* 0x000000050c007c0c */ /* 0x001fe2000c7a1270 */
[----:B------:R-:W0:Y:S01]  /*6ee0*/  LDCU UR5, c[0x0][0x39c] ;  /* 0x00007380ff0577ac */ /* 0x000e220008000800 */
[C---:B------:R-:W-:Y:S02]  /*6ef0*/  LEA R12, P6, R15.reuse, R40, 0x1 ;  /* 0x000000280f0c7211 */ /* 0x040fe400078c08ff */
[----:B----4-:R-:W-:Y:S02]  /*6f00*/  PRMT R21, R48, 0x7632, R21 ;  /* 0x0000763230157816 */ /* 0x010fe40000000015 */
[----:B------:R-:W-:Y:S01]  /*6f10*/  LEA.HI.X.SX32 R13, R15, R0, 0x1, P6 ;  /* 0x000000000f0d7211 */ /* 0x000fe200030f0eff */
[----:B------:R-:W-:Y:S01]  /*6f20*/  IMAD R15, R41, 0x2, R15 ;  /* 0x00000002290f7824 */ /* 0x000fe200078e020f */
[----:B------:R-:W-:Y:S01]  /*6f30*/  LOP3.LUT R20, R3, 0x8a, RZ, 0xfc, !PT ;  /* 0x0000008a03147812 */ /* 0x000fe200078efcff */
[----:B------:R4:W-:Y:S01]  /*6f40*/  @P3 STG.E.U16 desc[UR18][R6.64], R21 ;  /* 0x0000001506003986 */ /* 0x0009e2000c101512 */
[----:B--2---:R-:W-:Y:S01]  /*6f50*/  ISETP.LT.AND P6, PT, R14, UR4, !P0 ;  /* 0x000000040e007c0c */ /* 0x004fe2000c7c1270 */
[----:B------:R-:W2:Y:S01]  /*6f60*/  LDCU UR4, c[0x0][0x39c] ;  /* 0x00007380ff0477ac */ /* 0x000ea20008000800 */
[----:B-1----:R-:W-:Y:S01]  /*6f70*/  ISETP.LT.AND P3, PT, R20, UR6, !P0 ;  /* 0x0000000614007c0c */ /* 0x002fe2000c761270 */
[----:B------:R1:W-:Y:S01]  /*6f80*/  @P4 STG.E.U16 desc[UR18][R12.64], R49 ;  /* 0x000000310c004986 */ /* 0x0003e2000c101512 */
[----:B---3--:R-:W-:Y:S01]  /*6f90*/  LEA R4, P4, R15, R40, 0x1 ;  /* 0x000000280f047211 */ /* 0x008fe200078808ff */
[----:B------:R-:W3:Y:S01]  /*6fa0*/  LDCU UR6, c[0x0][0x39c] ;  /* 0x00007380ff0677ac */ /* 0x000ee20008000800 */
[----:B------:R-:W-:-:S02]  /*6fb0*/  LOP3.LUT R14, R3, 0x8e, RZ, 0xfc, !PT ;  /* 0x0000008e030e7812 */ /* 0x000fc400078efcff */
[----:B------:R-:W-:Y:S02]  /*6fc0*/  LEA.HI.X.SX32 R5, R15, R0, 0x1, P4 ;  /* 0x000000000f057211 */ /* 0x000fe400020f0eff */
[----:B------:R-:W-:Y:S01]  /*6fd0*/  LOP3.LUT R20, R3, 0x96, RZ, 0xfc, !PT ;  /* 0x0000009603147812 */ /* 0x000fe200078efcff */
[----:B----4-:R-:W-:-:S04]  /*6fe0*/  IMAD R7, R41, 0x2, R15 ;  /* 0x0000000229077824 */ /* 0x010fc800078e020f */
[----:B------:R-:W-:Y:S01]  /*6ff0*/  IMAD R15, R41, 0x2, R7 ;  /* 0x00000002290f7824 */ /* 0x000fe200078e0207 */
[----:B------:R-:W-:Y:S02]  /*7000*/  LEA R6, P4, R7, R40, 0x1 ;  /* 0x0000002807067211 */ /* 0x000fe400078808ff */
[----:B-1----:R-:W-:Y:S02]  /*7010*/  PRMT R13, R49, 0x7632, R13 ;  /* 0x00007632310d7816 */ /* 0x002fe4000000000d */
[----:B------:R-:W-:Y:S02]  /*7020*/  LEA.HI.X.SX32 R7, R7, R0, 0x1, P4 ;  /* 0x0000000007077211 */ /* 0x000fe400020f0eff */
[----:B------:R-:W-:Y:S01]  /*7030*/  LEA R12, P4, R15, R40, 0x1 ;  /* 0x000000280f0c7211 */ /* 0x000fe200078808ff */
[----:B------:R1:W-:Y:S01]  /*7040*/  @P2 STG.E.U16 desc[UR18][R4.64], R13 ;  /* 0x0000000d04002986 */ /* 0x0003e2000c101512 */
[----:B0-----:R-:W-:Y:S01]  /*7050*/  ISETP.LT.AND P2, PT, R14, UR5, !P0 ;  /* 0x000000050e007c0c */ /* 0x001fe2000c741270 */
[----:B------:R-:W0:Y:S01]  /*7060*/  LDCU UR5, c[0x0][0x39c] ;  /* 0x00007380ff0577ac */ /* 0x000e220008000800 */
[----:B------:R-:W-:Y:S01]  /*7070*/  LOP3.LUT R14, R3, 0x90, RZ, 0xfc, !PT ;  /* 0x00000090030e7812 */ /* 0x000fe200078efcff */
[----:B------:R4:W-:Y:S01]  /*7080*/  @P5 STG.E.U16 desc[UR18][R6.64], R50 ;  /* 0x0000003206005986 */ /* 0x0009e2000c101512 */
[----:B-1----:R-:W-:Y:S01]  /*7090*/  LEA.HI.X.SX32 R13, R15, R0, 0x1, P4 ;  /* 0x000000000f0d7211 */ /* 0x002fe200020f0eff */
[C---:B------:R-:W-:Y:S01]  /*70a0*/  IMAD R15, R41.reuse, 0x2, R15 ;  /* 0x00000002290f7824 */ /* 0x040fe200078e020f */
[----:B--2---:R-:W-:Y:S01]  /*70b0*/  ISETP.LT.AND P4, PT, R14, UR4, !P0 ;  /* 0x000000040e007c0c */ /* 0x004fe2000c781270 */
[----:B------:R-:W1:Y:S01]  /*70c0*/  LDCU UR4, c[0x0][0x39c] ;  /* 0x00007380ff0477ac */ /* 0x000e620008000800 */
[----:B----4-:R-:W-:Y:S01]  /*70d0*/  PRMT R7, R50, 0x7632, R7 ;  /* 0x0000763232077816 */ /* 0x010fe20000000007 */
[----:B------:R-:W-:Y:S01]  /*70e0*/  IMAD R21, R41, 0x2, R15 ;  /* 0x0000000229157824 */ /* 0x000fe200078e020f */
[----:B------:R-:W-:-:S02]  /*70f0*/  LOP3.LUT R5, R3, 0x92, RZ, 0xfc, !PT ;  /* 0x0000009203057812 */ /* 0x000fc400078efcff */
[----:B------:R-:W-:Y:S01]  /*7100*/  LEA R4, P5, R15, R40, 0x1 ;  /* 0x000000280f047211 */ /* 0x000fe200078a08ff */
[----:B------:R2:W-:Y:S01]  /*7110*/  @P3 STG.E.U16 desc[UR18][R12.64], R7 ;  /* 0x000000070c003986 */ /* 0x0005e2000c101512 */
[----:B---3--:R-:W-:Y:S01]  /*7120*/  ISETP.LT.AND P3, PT, R5, UR6, !P0 ;  /* 0x0000000605007c0c */ /* 0x008fe2000c761270 */
[----:B------:R-:W3:Y:S01]  /*7130*/  LDCU UR6, c[0x0][0x39c] ;  /* 0x00007380ff0677ac */ /* 0x000ee20008000800 */
[----:B------:R-:W-:Y:S01]  /*7140*/  LEA.HI.X.SX32 R5, R15, R0, 0x1, P5 ;  /* 0x000000000f057211 */ /* 0x000fe200028f0eff */
[----:B------:R-:W-:Y:S01]  /*7150*/  IMAD R15, R41, 0x2, R21 ;  /* 0x00000002290f7824 */ /* 0x000fe200078e0215 */
[----:B------:R-:W-:Y:S02]  /*7160*/  LEA R6, P5, R21, R40, 0x1 ;  /* 0x0000002815067211 */ /* 0x000fe400078a08ff */
[----:B------:R-:W-:Y:S01]  /*7170*/  LOP3.LUT R14, R3, 0x94, RZ, 0xfc, !PT ;  /* 0x00000094030e7812 */ /* 0x000fe200078efcff */
[----:B------:R-:W-:Y:S01]  /*7180*/  @P6 STG.E.U16 desc[UR18][R4.64], R51 ;  /* 0x0000003304006986 */ /* 0x000fe2000c101512 */
[----:B--2---:R-:W-:-:S02]  /*7190*/  PRMT R13, R51, 0x7632, R13 ;  /* 0x00007632330d7816 */ /* 0x004fc4000000000d */
[----:B------:R-:W-:Y:S02]  /*71a0*/  LEA.HI.X.SX32 R7, R21, R0, 0x1, P5 ;  /* 0x0000000015077211 */ /* 0x000fe400028f0eff */
[----:B------:R-:W-:Y:S02]  /*71b0*/  LEA R12, P6, R15, R40, 0x1 ;  /* 0x000000280f0c7211 */ /* 0x000fe400078c08ff */
[----:B-1----:R-:W-:Y:S01]  /*71c0*/  ISETP.LT.AND P5, PT, R14, UR4, !P0 ;  /* 0x000000040e007c0c */ /* 0x002fe2000c7a1270 */
[----:B------:R1:W-:Y:S01]  /*71d0*/  @P2 STG.E.U16 desc[UR18][R6.64], R13 ;  /* 0x0000000d06002986 */ /* 0x0003e2000c101512 */
[----:B------:R-:W2:Y:S01]  /*71e0*/  LDCU UR4, c[0x0][0x39c] ;  /* 0x00007380ff0477ac */ /* 0x000ea20008000800 */
[----:B------:R-:W-:-:S04]  /*71f0*/  LOP3.LUT R14, R3, 0x98, RZ, 0xfc, !PT ;  /* 0x00000098030e7812 */ /* 0x000fc800078efcff */
[----:B---3--:R-:W-:Y:S01]  /*7200*/  ISETP.LT.AND P2, PT, R14, UR6, !P0 ;  /* 0x000000060e007c0c */ /* 0x008fe2000c741270 */
[----:B------:R-:W3:Y:S01]  /*7210*/  LDCU UR6, c[0x0][0x39c] ;  /* 0x00007380ff0677ac */ /* 0x000ee20008000800 */
[----:B------:R-:W-:Y:S02]  /*7220*/  LOP3.LUT R14, R3, 0x9a, RZ, 0xfc, !PT ;  /* 0x0000009a030e7812 */ /* 0x000fe400078efcff */
[----:B-1----:R-:W-:Y:S01]  /*7230*/  LEA.HI.X.SX32 R13, R15, R0, 0x1, P6 ;  /* 0x000000000f0d7211 */ /* 0x002fe200030f0eff */
        /* <DEDUP_REMOVED lines=16> */
[----:B------:R-:W-:Y:S01]  /*7340*/  LOP3.LUT R14, R3, 0x9c, RZ, 0xfc, !PT ;  /* 0x0000009c030e7812 */ /* 0x000fe200078efcff */
[----:B------:R4:W-:Y:S01]  /*7350*/  @P5 STG.E.U16 desc[UR18][R6.64], R65 ;  /* 0x0000004106005986 */ /* 0x0009e2000c101512 */
[----:B-1----:R-:W-:Y:S01]  /*7360*/  LEA.HI.X.SX32 R13, R15, R0, 0x1, P4 ;  /* 0x000000000f0d7211 */ /* 0x002fe200020f0eff */
[----:B------:R-:W-:Y:S01]  /*7370*/  IMAD R15, R41, 0x2, R15 ;  /* 0x00000002290f7824 */ /* 0x000fe200078e020f */
[----:B------:R-:W-:Y:S02]  /*7380*/  LOP3.LUT R5, R3, 0x9e, RZ, 0xfc, !PT ;  /* 0x0000009e03057812 */ /* 0x000fe400078efcff */
[----:B----4-:R-:W-:Y:S01]  /*7390*/  PRMT R7, R65, 0x7632, R7 ;  /* 0x0000763241077816 */ /* 0x010fe20000000007 */
[----:B------:R-:W-:Y:S01]  /*73a0*/  IMAD R21, R41, 0x2, R15 ;  /* 0x0000000229157824 */ /* 0x000fe200078e020f */
[----:B0-----:R-:W-:Y:S01]  /*73b0*/  ISETP.LT.AND P4, PT, R14, UR5, !P0 ;  /* 0x000000050e007c0c */ /* 0x001fe2000c781270 */
[----:B------:R-:W0:Y:S01]  /*73c0*/  LDCU UR5, c[0x0][0x39c] ;  /* 0x00007380ff0577ac */ /* 0x000e220008000800 */
[----:B---3--:R-:W-:Y:S01]  /*73d0*/  ISETP.LT.AND P5, PT, R5, UR6, !P0 ;  /* 0x0000000605007c0c */ /* 0x008fe2000c7a1270 */
[----:B------:R1:W-:Y:S01]  /*73e0*/  @P6 STG.E.U16 desc[UR18][R12.64], R7 ;  /* 0x000000070c006986 */ /* 0x0003e2000c101512 */
[----:B------:R-:W-:Y:S01]  /*73f0*/  LEA R4, P6, R15, R40, 0x1 ;  /* 0x000000280f047211 */ /* 0x000fe200078c08ff */
[----:B------:R-:W3:Y:S01]  /*7400*/  LDCU UR6, c[0x0][0x39c] ;  /* 0x00007380ff0677ac */ /* 0x000ee20008000800 */
[----:B------:R-:W-:-:S02]  /*7410*/  LOP3.LUT R14, R3, 0xa0, RZ, 0xfc, !PT ;  /* 0x000000a0030e7812 */ /* 0x000fc400078efcff */
[----:B------:R-:W-:Y:S02]  /*7420*/  LEA.HI.X.SX32 R5, R15, R0, 0x1, P6 ;  /* 0x000000000f057211 */ /* 0x000fe400030f0eff */
[----:B------:R-:W-:-:S03]  /*7430*/  LEA R6, P6, R21, R40, 0x1 ;  /* 0x0000002815067211 */ /* 0x000fc600078c08ff */
[----:B------:R4:W-:Y:S01]  /*7440*/  @P2 STG.E.U16 desc[UR18][R4.64], R66 ;  /* 0x0000004204002986 */ /* 0x0009e2000c101512 */
[----:B--2---:R-:W-:Y:S01]  /*7450*/  ISETP.LT.AND P2, PT, R14, UR4, !P0 ;  /* 0x000000040e007c0c */ /* 0x004fe2000c741270 */
[----:B------:R-:W2:Y:S01]  /*7460*/  LDCU UR4, c[0x0][0x39c] ;  /* 0x00007380ff0477ac */ /* 0x000ea20008000800 */
[----:B-1----:R-:W-:Y:S02]  /*7470*/  PRMT R13, R66, 0x7632, R13 ;  /* 0x00007632420d7816 */ /* 0x002fe4000000000d */
[----:B------:R-:W-:Y:S01]  /*7480*/  LEA.HI.X.SX32 R7, R21, R0, 0x1, P6 ;  /* 0x0000000015077211 */ /* 0x000fe200030f0eff */
[----:B------:R-:W-:Y:S01]  /*7490*/  IMAD R21, R41, 0x2, R21 ;  /* 0x0000000229157824 */ /* 0x000fe200078e0215 */
[----:B------:R-:W-:-:S03]  /*74a0*/  LOP3.LUT R14, R3, 0xa2, RZ, 0xfc, !PT ;  /* 0x000000a2030e7812 */ /* 0x000fc600078efcff */
[----:B------:R1:W-:Y:S01]  /*74b0*/  @P3 STG.E.U16 desc[UR18][R6.64], R13 ;  /* 0x0000000d06003986 */ /* 0x0003e2000c101512 */
[----:B------:R-:W-:Y:S01]  /*74c0*/  LEA R12, P3, R21, R40, 0x1 ;  /* 0x00000028150c7211 */ /* 0x000fe200078608ff */
[----:B------:R-:W-:Y:S01]  /*74d0*/  IMAD R23, R41, 0x2, R21 ;  /* 0x0000000229177824 */ /* 0x000fe200078e0215 */
[C---:B----4-:R-:W-:Y:S02]  /*74e0*/  LOP3.LUT R4, R3.reuse, 0xa4, RZ, 0xfc, !PT ;  /* 0x000000a403047812 */ /* 0x050fe400078efcff */
[----:B------:R-:W-:Y:S02]  /*74f0*/  LOP3.LUT R5, R3, 0xa6, RZ, 0xfc, !PT ;  /* 0x000000a603057812 */ /* 0x000fe400078efcff */
[----:B-1----:R-:W-:Y:S02]  /*7500*/  LEA.HI.X.SX32 R13, R21, R0, 0x1, P3 ;  /* 0x00000000150d7211 */ /* 0x002fe400018f0eff */
[----:B0-----:R-:W-:Y:S01]  /*7510*/  ISETP.LT.AND P3, PT, R14, UR5, !P0 ;  /* 0x000000050e007c0c */ /* 0x001fe2000c761270 */
[----:B------:R-:W0:Y:S01]  /*7520*/  LDCU UR5, c[0x0][0x39c] ;  /* 0x00007380ff0577ac */ /* 0x000e220008000800 */
[C---:B------:R-:W-:Y:S01]  /*7530*/  LEA R14, P6, R23.reuse, R40, 0x1 ;  /* 0x00000028170e7211 */ /* 0x040fe200078c08ff */
[----:B------:R1:W-:Y:S01]  /*7540*/  @P4 STG.E.U16 desc[UR18][R12.64], R67 ;  /* 0x000000430c004986 */ /* 0x0003e2000c101512 */
[----:B---3--:R-:W-:Y:S01]  /*7550*/  ISETP.LT.AND P4, PT, R4, UR6, !P0 ;  /* 0x0000000604007c0c */ /* 0x008fe2000c781270 */
[----:B------:R-:W3:Y:S01]  /*7560*/  LDCU UR6, c[0x0][0x39c] ;  /* 0x00007380ff0677ac */ /* 0x000ee20008000800 */
[----:B------:R-:W-:Y:S01]  /*7570*/  LEA.HI.X.SX32 R15, R23, R0, 0x1, P6 ;  /* 0x00000000170f7211 */ /* 0x000fe200030f0eff */
[----:B------:R-:W-:-:S04]  /*7580*/  IMAD R23, R41, 0x2, R23 ;  /* 0x0000000229177824 */ /* 0x000fc800078e0217 */
[----:B------:R-:W-:Y:S01]  /*7590*/  IMAD R7, R41, 0x2, R23 ;  /* 0x0000000229077824 */ /* 0x000fe200078e0217 */
[----:B------:R-:W-:Y:S01]  /*75a0*/  LEA R4, P6, R23, R40, 0x1 ;  /* 0x0000002817047211 */ /* 0x000fe200078c08ff */
[----:B------:R4:W-:Y:S01]  /*75b0*/  @P5 STG.E.U16 desc[UR18][R14.64], R20 ;  /* 0x000000140e005986 */ /* 0x0009e2000c101512 */
[----:B--2---:R-:W-:Y:S01]  /*75c0*/  ISETP.LT.AND P5, PT, R5, UR4, !P0 ;  /* 0x0000000405007c0c */ /* 0x004fe2000c7a1270 */
[----:B------:R-:W2:Y:S01]  /*75d0*/  LDCU UR4, c[0x0][0x39c] ;  /* 0x00007380ff0477ac */ /* 0x000ea20008000800 */
[----:B------:R-:W-:Y:S02]  /*75e0*/  LEA.HI.X.SX32 R5, R23, R0, 0x1, P6 ;  /* 0x0000000017057211 */ /* 0x000fe400030f0eff */
[----:B------:R-:W-:Y:S02]  /*75f0*/  LEA R6, P6, R7, R40, 0x1 ;  /* 0x0000002807067211 */ /* 0x000fe400078c08ff */
[----:B-1----:R-:W-:Y:S01]  /*7600*/  LOP3.LUT R12, R3, 0xa8, RZ, 0xfc, !PT ;  /* 0x000000a8030c7812 */ /* 0x002fe200078efcff */
[----:B------:R1:W-:Y:S01]  /*7610*/  @P2 STG.E.U16 desc[UR18][R4.64], R8 ;  /* 0x0000000804002986 */ /* 0x0003e2000c101512 */
[----:B------:R-:W-:-:S02]  /*7620*/  PRMT R13, R8, 0x7632, R13 ;  /* 0x00007632080d7816 */ /* 0x000fc4000000000d */
[----:B0-----:R-:W-:Y:S01]  /*7630*/  ISETP.LT.AND P2, PT, R12, UR5, !P0 ;  /* 0x000000050c007c0c */ /* 0x001fe2000c741270 */
[----:B----4-:R-:W-:Y:S01]  /*7640*/  IMAD R15, R41, 0x2, R7 ;  /* 0x00000002290f7824 */ /* 0x010fe200078e0207 */
[----:B------:R-:W-:Y:S01]  /*7650*/  LEA.HI.X.SX32 R7, R7, R0, 0x1, P6 ;  /* 0x0000000007077211 */ /* 0x000fe200030f0eff */
[----:B------:R-:W0:Y:S01]  /*7660*/  LDCU UR5, c[0x0][0x39c] ;  /* 0x00007380ff0577ac */ /* 0x000e220008000800 */
[----:B------:R-:W-:Y:S02]  /*7670*/  LOP3.LUT R14, R3, 0xac, RZ, 0xfc, !PT ;  /* 0x000000ac030e7812 */ /* 0x000fe400078efcff */
[----:B------:R-:W-:Y:S01]  /*7680*/  LEA R12, P6, R15, R40, 0x1 ;  /* 0x000000280f0c7211 */ /* 0x000fe200078c08ff */
[----:B------:R4:W-:Y:S01]  /*7690*/  @P3 STG.E.U16 desc[UR18][R6.64], R13 ;  /* 0x0000000d06003986 */ /* 0x0009e2000c101512 */
[C---:B------:R-:W-:Y:S02]  /*76a0*/  LOP3.LUT R20, R3.reuse, 0xaa, RZ, 0xfc, !PT ;  /* 0x000000aa03147812 */ /* 0x040fe400078efcff */
[----:B-1----:R-:W-:-:S02]  /*76b0*/  LOP3.LUT R8, R3, 0xae, RZ, 0xfc, !PT ;  /* 0x000000ae03087812 */ /* 0x002fc400078efcff */
[----:B---3--:R-:W-:Y:S01]  /*76c0*/  ISETP.LT.AND P3, PT, R20, UR6, !P0 ;  /* 0x0000000614007c0c */ /* 0x008fe2000c761270 */
[----:B------:R-:W1:Y:S01]  /*76d0*/  LDCU UR6, c[0x0][0x39c] ;  /* 0x00007380ff0677ac */ /* 0x000e620008000800 */
[----:B----4-:R-:W-:Y:S01]  /*76e0*/  LEA.HI.X.SX32 R13, R15, R0, 0x1, P6 ;  /* 0x000000000f0d7211 */ /* 0x010fe200030f0eff */
[----:B------:R-:W-:Y:S01]  /*76f0*/  IMAD R15, R41, 0x2, R15 ;  /* 0x00000002290f7824 */ /* 0x000fe200078e020f */
[----:B--2---:R-:W-:Y:S01]  /*7700*/  ISETP.LT.AND P6, PT, R14, UR4, !P0 ;  /* 0x000000040e007c0c */ /* 0x004fe2000c7c1270 */
[----:B------:R-:W2:Y:S01]  /*7710*/  LDCU UR4, c[0x0][0x39c] ;  /* 0x00007380ff0477ac */ /* 0x000ea20008000800 */
        /* <DEDUP_REMOVED lines=8> */
[----:B---3--:R-:W-:Y:S02]  /*77a0*/  PRMT R13, R9, 0x7632, R13 ;  /* 0x00007632090d7816 */ /* 0x008fe4000000000d */
[----:B0-----:R-:W-:Y:S01]  /*77b0*/  ISETP.LT.AND P4, PT, R8, UR5, !P0 ;  /* 0x0000000508007c0c */ /* 0x001fe2000c781270 */
[----:B------:R-:W0:Y:S01]  /*77c0*/  LDCU UR5, c[0x0][0x39c] ;  /* 0x00007380ff0577ac */ /* 0x000e220008000800 */
[----:B------:R-:W-:Y:S01]  /*77d0*/  LOP3.LUT R12, R3, 0xb0, RZ, 0xfc, !PT ;  /* 0x000000b0030c7812 */ /* 0x000fe200078efcff */
[----:B------:R3:W-:Y:S01]  /*77e0*/  @P5 STG.E.U16 desc[UR18][R4.64], R13 ;  /* 0x0000000d04005986 */ /* 0x0007e2000c101512 */
[----:B------:R-:W-:-:S03]  /*77f0*/  LEA R8, P5, R15, R40, 0x1 ;  /* 0x000000280f087211 */ /* 0x000fc600078a08ff */
[----:B------:R4:W-:Y:S01]  /*7800*/  @P2 STG.E.U16 desc[UR18][R6.64], R10 ;  /* 0x0000000a06002986 */ /* 0x0009e2000c101512 */
[----:B------:R-:W-:Y:S01]  /*7810*/  LEA.HI.X.SX32 R9, R15, R0, 0x1, P5 ;  /* 0x000000000f097211 */ /* 0x000fe200028f0eff */
[----:B------:R-:W-:Y:S01]  /*7820*/  IMAD R15, R41, 0x2, R15 ;  /* 0x00000002290f7824 */ /* 0x000fe200078e020f */
[----:B--2---:R-:W-:Y:S01]  /*7830*/  ISETP.LT.AND P2, PT, R12, UR4, !P0 ;  /* 0x000000040c007c0c */ /* 0x004fe2000c741270 */
[----:B------:R-:W2:Y:S01]  /*7840*/  LDCU UR4, c[0x0][0x39c] ;  /* 0x00007380ff0477ac */ /* 0x000ea20008000800 */
[C---:B------:R-:W-:Y:S02]  /*7850*/  LOP3.LUT R12, R3.reuse, 0xb6, RZ, 0xfc, !PT ;  /* 0x000000b6030c7812 */ /* 0x040fe400078efcff */
[----:B---3--:R-:W-:Y:S01]  /*7860*/  LOP3.LUT R5, R3, 0xb2, RZ, 0xfc, !PT ;  /* 0x000000b203057812 */ /* 0x008fe200078efcff */
[----:B------:R-:W-:Y:S01]  /*7870*/  IMAD R13, R41, 0x2, R15 ;  /* 0x00000002290d7824 */ /* 0x000fe200078e020f */
[----:B------:R-:W-:Y:S02]  /*7880*/  LEA R4, P5, R15, R40, 0x1 ;  /* 0x000000280f047211 */ /* 0x000fe400078a08ff */
[----:B----4-:R-:W-:-:S02]  /*7890*/  PRMT R7, R10, 0x7632, R7 ;  /* 0x000076320a077816 */ /* 0x010fc40000000007 */
        /* <DEDUP_REMOVED lines=8> */
[----:B---3--:R-:W-:Y:S02]  /*7920*/  PRMT R9, R11, 0x7632, R9 ;  /* 0x000076320b097816 */ /* 0x008fe40000000009 */
[----:B------:R-:W-:Y:S02]  /*7930*/  LEA.HI.X.SX32 R7, R13, R0, 0x1, P5 ;  /* 0x000000000d077211 */ /* 0x000fe400028f0eff */
[----:B------:R-:W-:Y:S02]  /*7940*/  LEA R8, P6, R15, R40, 0x1 ;  /* 0x000000280f087211 */ /* 0x000fe400078c08ff */
[----:B--2---:R-:W-:Y:S01]  /*7950*/  ISETP.LT.AND P5, PT, R10, UR4, !P0 ;  /* 0x000000040a007c0c */ /* 0x004fe2000c7a1270 */
[----:B------:R2:W-:Y:S01]  /*7960*/  @P4 STG.E.U16 desc[UR18][R6.64], R9 ;  /* 0x0000000906004986 */ /* 0x0005e2000c101512 */
[----:B------:R-:W3:Y:S01]  /*7970*/  LDCU UR4, c[0x0][0x39c] ;  /* 0x00007380ff0477ac */ /* 0x000ee20008000800 */
        /* <DEDUP_REMOVED lines=17> */
[----:B---3--:R-:W-:Y:S01]  /*7a90*/  ISETP.LT.AND P2, PT, R10, UR4, !P0 ;  /* 0x000000040a007c0c */ /* 0x008fe2000c741270 */
[----:B------:R-:W2:Y:S01]  /*7aa0*/  LDCU UR4, c[0x0][0x39c] ;  /* 0x00007380ff0477ac */ /* 0x000ea20008000800 */
[----:B------:R-:W-:Y:S01]  /*7ab0*/  LOP3.LUT R10, R3, 0xbc, RZ, 0xfc, !PT ;  /* 0x000000bc030a7812 */ /* 0x000fe200078efcff */
[----:B------:R3:W-:Y:S01]  /*7ac0*/  @P3 STG.E.U16 desc[UR18][R4.64], R9 ;  /* 0x0000000904003986 */ /* 0x0007e2000c101512 */
[----:B------:R-:W-:-:S03]  /*7ad0*/  LEA R8, P3, R11, R40, 0x1 ;  /* 0x000000280b087211 */ /* 0x000fc600078608ff */
[----:B------:R4:W-:Y:S01]  /*7ae0*/  @P5 STG.E.U16 desc[UR18][R6.64], R37 ;  /* 0x0000002506005986 */ /* 0x0009e2000c101512 */
[----:B---3--:R-:W-:Y:S01]  /*7af0*/  LEA.HI.X.SX32 R9, R11, R0, 0x1, P3 ;  /* 0x000000000b097211 */ /* 0x008fe200018f0eff */
[----:B------:R-:W-:Y:S01]  /*7b00*/  IMAD R11, R41, 0x2, R11 ;  /* 0x00000002290b7824 */ /* 0x000fe200078e020b */
[----:B------:R-:W-:Y:S02]  /*7b10*/  LOP3.LUT R5, R3, 0xbe, RZ, 0xfc, !PT ;  /* 0x000000be03057812 */ /* 0x000fe400078efcff */
[----:B----4-:R-:W-:Y:S01]  /*7b20*/  PRMT R7, R37, 0x7632, R7 ;  /* 0x0000763225077816 */ /* 0x010fe20000000007 */
[----:B------:R-:W-:Y:S01]  /*7b30*/  IMAD R13, R41, 0x2, R11 ;  /* 0x00000002290d7824 */ /* 0x000fe200078e020b */
[----:B0-----:R-:W-:Y:S01]  /*7b40*/  ISETP.LT.AND P3, PT, R10, UR5, !P0 ;  /* 0x000000050a007c0c */ /* 0x001fe2000c761270 */
[----:B------:R-:W0:Y:S01]  /*7b50*/  LDCU UR5, c[0x0][0x39c] ;  /* 0x00007380ff0577ac */ /* 0x000e220008000800 */
[----:B-1----:R-:W-:Y:S01]  /*7b60*/  ISETP.LT.AND P5, PT, R5, UR6, !P0 ;  /* 0x0000000605007c0c */ /* 0x002fe2000c7a1270 */
        /* <DEDUP_REMOVED lines=27> */
[----:B------:R4:W-:Y:S01]  /*7d20*/  @P5 STG.E.U16 desc[UR18][R10.64], R12 ;  /* 0x0000000c0a005986 */ /* 0x0009e2000c101512 */
[----:B------:R-:W-:Y:S01]  /*7d30*/  LEA R4, P6, R15, R40, 0x1 ;  /* 0x000000280f047211 */ /* 0x000fe200078c08ff */
[----:B------:R-:W-:Y:S01]  /*7d40*/  IMAD R7, R41, 0x2, R15 ;  /* 0x0000000229077824 */ /* 0x000fe200078e020f */
[----:B--2---:R-:W-:Y:S01]  /*7d50*/  ISETP.LT.AND P5, PT, R5, UR4, !P0 ;  /* 0x0000000405007c0c */ /* 0x004fe2000c7a1270 */
[----:B------:R-:W2:Y:S01]  /*7d60*/  LDCU UR4, c[0x0][0x39c] ;  /* 0x00007380ff0477ac */ /* 0x000ea20008000800 */
[----:B------:R-:W-:Y:S02]  /*7d70*/  LEA.HI.X.SX32 R5, R15, R0, 0x1, P6 ;  /* 0x000000000f057211 */ /* 0x000fe400030f0eff */
[----:B------:R-:W-:Y:S02]  /*7d80*/  LEA R6, P6, R7, R40, 0x1 ;  /* 0x0000002807067211 */ /* 0x000fe400078c08ff */
[----:B-1----:R-:W-:Y:S01]  /*7d90*/  LOP3.LUT R8, R3, 0xc8, RZ, 0xfc, !PT ;  /* 0x000000c803087812 */ /* 0x002fe200078efcff */
[----:B------:R1:W-:Y:S01]  /*7da0*/  @P4 STG.E.U16 desc[UR18][R4.64], R16 ;  /* 0x0000001004004986 */ /* 0x0003e2000c101512 */
[----:B------:R-:W-:Y:S01]  /*7db0*/  PRMT R9, R16, 0x7632, R9 ;  /* 0x0000763210097816 */ /* 0x000fe20000000009 */
[----:B----4-:R-:W-:Y:S01]  /*7dc0*/  IMAD R11, R41, 0x2, R7 ;  /* 0x00000002290b7824 */ /* 0x010fe200078e0207 */
[----:B------:R-:W-:-:S02]  /*7dd0*/  LEA.HI.X.SX32 R7, R7, R0, 0x1, P6 ;  /* 0x0000000007077211 */ /* 0x000fc400030f0eff */
[----:B0-----:R-:W-:Y:S01]  /*7de0*/  ISETP.LT.AND P4, PT, R8, UR5, !P0 ;  /* 0x0000000508007c0c */ /* 0x001fe2000c781270 */
[----:B------:R-:W0:Y:S01]  /*7df0*/  LDCU UR5, c[0x0][0x39c] ;  /* 0x00007380ff0577ac */ /* 0x000e220008000800 */
[----:B------:R-:W-:Y:S01]  /*7e00*/  LEA R8, P6, R11, R40, 0x1 ;  /* 0x000000280b087211 */ /* 0x000fe200078c08ff */
[----:B------:R4:W-:Y:S01]  /*7e10*/  @P2 STG.E.U16 desc[UR18][R6.64], R9 ;  /* 0x0000000906002986 */ /* 0x0009e2000c101512 */
[C---:B------:R-:W-:Y:S02]  /*7e20*/  LOP3.LUT R10, R3.reuse, 0xcc, RZ, 0xfc, !PT ;  /* 0x000000cc030a7812 */ /* 0x040fe400078efcff */
[C---:B------:R-:W-:Y:S02]  /*7e30*/  LOP3.LUT R12, R3.reuse, 0xca, RZ, 0xfc, !PT ;  /* 0x000000ca030c7812 */ /* 0x040fe400078efcff */
[----:B--2---:R-:W-:Y:S01]  /*7e40*/  ISETP.LT.AND P2, PT, R10, UR4, !P0 ;  /* 0x000000040a007c0c */ /* 0x004fe2000c741270 */
[----:B------:R-:W2:Y:S01]  /*7e50*/  LDCU UR4, c[0x0][0x39c] ;  /* 0x00007380ff0477ac */ /* 0x000ea20008000800 */
[----:B------:R-:W-:-:S02]  /*7e60*/  LOP3.LUT R10, R3, 0xce, RZ, 0xfc, !PT ;  /* 0x000000ce030a7812 */ /* 0x000fc400078efcff */
[----:B-1----:R-:W-:Y:S02]  /*7e70*/  PRMT R16, R29, 0x7632, R16 ;  /* 0x000076321d107816 */ /* 0x002fe40000000010 */
[----:B----4-:R-:W-:Y:S01]  /*7e80*/  LEA.HI.X.SX32 R9, R11, R0, 0x1, P6 ;  /* 0x000000000b097211 */ /* 0x010fe200030f0eff */
[----:B------:R-:W-:Y:S01]  /*7e90*/  IMAD R11, R41, 0x2, R11 ;  /* 0x00000002290b7824 */ /* 0x000fe200078e020b */
[----:B---3--:R-:W-:Y:S01]  /*7ea0*/  ISETP.LT.AND P6, PT, R12, UR6, !P0 ;  /* 0x000000060c007c0c */ /* 0x008fe2000c7c1270 */
        /* <DEDUP_REMOVED lines=16> */
[----:B--2---:R-:W-:Y:S01]  /*7fb0*/  ISETP.LT.AND P4, PT, R10, UR4, !P0 ;  /* 0x000000040a007c0c */ /* 0x004fe2000c781270 */
[----:B------:R-:W2:Y:S01]  /*7fc0*/  LDCU UR4, c[0x0][0x39c] ;  /* 0x00007380ff0477ac */ /* 0x000ea20008000800 */
[----:B------:R-:W-:Y:S02]  /*7fd0*/  LOP3.LUT R10, R3, 0xd4, RZ, 0xfc, !PT ;  /* 0x000000d4030a7812 */ /* 0x000fe400078efcff */
[----:B---3--:R-:W-:Y:S01]  /*7fe0*/  LEA.HI.X.SX32 R9, R11, R0, 0x1, P5 ;  /* 0x000000000b097211 */ /* 0x008fe200028f0eff */
[----:B------:R-:W-:Y:S01]  /*7ff0*/  IMAD R11, R41, 0x2, R11 ;  /* 0x00000002290b7824 */ /* 0x000fe200078e020b */
[----:B------:R-:W-:Y:S02]  /*8000*/  LOP3.LUT R5, R3, 0xd2, RZ, 0xfc, !PT ;  /* 0x000000d203057812 */ /* 0x000fe400078efcff */
[----:B----4-:R-:W-:Y:S01]  /*8010*/  PRMT R7, R18, 0x7632, R7 ;  /* 0x0000763212077816 */ /* 0x010fe20000000007 */
[----:B------:R-:W-:Y:S01]  /*8020*/  IMAD R13, R41, 0x2, R11 ;  /* 0x00000002290d7824 */ /* 0x000fe200078e020b */
[----:B-1----:R-:W-:Y:S01]  /*8030*/  ISETP.LT.AND P5, PT, R5, UR6, !P0 ;  /* 0x0000000605007c0c */ /* 0x002fe2000c7a1270 */
        /* <DEDUP_REMOVED lines=16> */
[----:B------:R-:W-:-:S02]  /*8140*/  PRMT R12, R27, 0x7632, R12 ;  /* 0x000076321b0c7816 */ /* 0x000fc4000000000c */
[----:B---3--:R-:W-:Y:S01]  /*8150*/  LEA.HI.X.SX32 R9, R11, R0, 0x1, P6 ;  /* 0x000000000b097211 */ /* 0x008fe200030f0eff */
[----:B------:R-:W-:Y:S01]  /*8160*/  IMAD R11, R41, 0x2, R11 ;  /* 0x00000002290b7824 */ /* 0x000fe200078e020b */
[----:B-1----:R-:W-:Y:S01]  /*8170*/  ISETP.LT.AND P6, PT, R10, UR6, !P0 ;  /* 0x000000060a007c0c */ /* 0x002fe2000c7c1270 */
        /* <DEDUP_REMOVED lines=14> */
[----:B------:R-:W-:-:S03]  /*8260*/  LEA R8, P5, R11, R40, 0x1 ;  /* 0x000000280b087211 */ /* 0x000fc600078a08ff */
[----:B------:R4:W-:Y:S01]  /*8270*/  @P2 STG.E.U16 desc[UR18][R6.64], R25 ;  /* 0x0000001906002986 */ /* 0x0009e2000c101512 */
[----:B0-----:R-:W-:Y:S01]  /*8280*/  ISETP.LT.AND P2, PT, R10, UR5, !P0 ;  /* 0x000000050a007c0c */ /* 0x001fe2000c741270 */
[----:B------:R-:W0:Y:S01]  /*8290*/  LDCU UR5, c[0x0][0x39c] ;  /* 0x00007380ff0577ac */ /* 0x000e220008000800 */
[----:B------:R-:W-:Y:S02]  /*82a0*/  LOP3.LUT R10, R3, 0xe0, RZ, 0xfc, !PT ;  /* 0x000000e0030a7812 */ /* 0x000fe400078efcff */
[----:B---3--:R-:W-:Y:S01]  /*82b0*/  LEA.HI.X.SX32 R9, R11, R0, 0x1, P5 ;  /* 0x000000000b097211 */ /* 0x008fe200028f0eff */
[----:B------:R-:W-:Y:S01]  /*82c0*/  IMAD R11, R41, 0x2, R11 ;  /* 0x00000002290b7824 */ /* 0x000fe200078e020b */
[----:B------:R-:W-:Y:S02]  /*82d0*/  LOP3.LUT R5, R3, 0xde, RZ, 0xfc, !PT ;  /* 0x000000de03057812 */ /* 0x000fe400078efcff */
[----:B----4-:R-:W-:Y:S01]  /*82e0*/  PRMT R7, R25, 0x7632, R7 ;  /* 0x0000763219077816 */ /* 0x010fe20000000007 */
[----:B------:R-:W-:Y:S01]  /*82f0*/  IMAD R13, R41, 0x2, R11 ;  /* 0x00000002290d7824 */ /* 0x000fe200078e020b */
[----:B------:R-:W-:-:S03]  /*8300*/  LEA R4, P5, R11, R40, 0x1 ;  /* 0x000000280b047211 */ /* 0x000fc600078a08ff */
[----:B------:R3:W-:Y:S01]  /*8310*/  @P3 STG.E.U16 desc[UR18][R8.64], R7 ;  /* 0x0000000708003986 */ /* 0x0007e2000c101512 */
[----:B-1----:R-:W-:Y:S01]  /*8320*/  ISETP.LT.AND P3, PT, R5, UR6, !P0 ;  /* 0x0000000605007c0c */ /* 0x002fe2000c761270 */
[----:B------:R-:W1:Y:S01]  /*8330*/  LDCU UR6, c[0x0][0x39c] ;  /* 0x00007380ff0677ac */ /* 0x000e620008000800 */
[----:B------:R-:W-:Y:S02]  /*8340*/  LEA.HI.X.SX32 R5, R11, R0, 0x1, P5 ;  /* 0x000000000b057211 */ /* 0x000fe400028f0eff */
[----:B------:R-:W-:-:S03]  /*8350*/  LEA R6, P5, R13, R40, 0x1 ;  /* 0x000000280d067211 */ /* 0x000fc600078a08ff */
[----:B------:R4:W-:Y:S01]  /*8360*/  @P6 STG.E.U16 desc[UR18][R4.64], R26 ;  /* 0x0000001a04006986 */ /* 0x0009e2000c101512 */
[----:B---3--:R-:W-:Y:S02]  /*8370*/  PRMT R9, R26, 0x7632, R9 ;  /* 0x000076321a097816 */ /* 0x008fe40000000009 */
        /* <DEDUP_REMOVED lines=8> */
[----:B----4-:R-:W-:-:S02]  /*8400*/  LOP3.LUT R4, R3, 0xe4, RZ, 0xfc, !PT ;  /* 0x000000e403047812 */ /* 0x010fc400078efcff */
[----:B------:R-:W-:Y:S02]  /*8410*/  LOP3.LUT R5, R3, 0xe6, RZ, 0xfc, !PT ;  /* 0x000000e603057812 */ /* 0x000fe400078efcff */
[----:B---3--:R-:W-:Y:S02]  /*8420*/  LEA.HI.X.SX32 R9, R13, R0, 0x1, P4 ;  /* 0x000000000d097211 */ /* 0x008fe400020f0eff */
[----:B0-----:R-:W-:Y:S01]  /*8430*/  ISETP.LT.AND P4, PT, R10, UR5, !P0 ;  /* 0x000000050a007c0c */ /* 0x001fe2000c781270 */
[----:B------:R-:W0:Y:S01]  /*8440*/  LDCU UR5, c[0x0][0x39c] ;  /* 0x00007380ff0577ac */ /* 0x000e220008000800 */
[C---:B------:R-:W-:Y:S01]  /*8450*/  LEA R10, P6, R15.reuse, R40, 0x1 ;  /* 0x000000280f0a7211 */ /* 0x040fe200078c08ff */
[----:B------:R3:W-:Y:S01]  /*8460*/  @P2 STG.E.U16 desc[UR18][R8.64], R27 ;  /* 0x0000001b08002986 */ /* 0x0007e2000c101512 */
[----:B-1----:R-:W-:Y:S01]  /*8470*/  ISETP.LT.AND P2, PT, R4, UR6, !P0 ;  /* 0x0000000604007c0c */ /* 0x002fe2000c741270 */
[----:B------:R-:W1:Y:S01]  /*8480*/  LDCU UR6, c[0x0][0x39c] ;  /* 0x00007380ff0677ac */ /* 0x000e620008000800 */
        /* <DEDUP_REMOVED lines=9> */
[----:B---3--:R-:W-:Y:S01]  /*8520*/  LOP3.LUT R8, R3, 0xe8, RZ, 0xfc, !PT ;  /* 0x000000e803087812 */ /* 0x008fe200078efcff */
[----:B------:R-:W-:Y:S01]  /*8530*/  @P5 STG.E.U16 desc[UR18][R4.64], R28 ;  /* 0x0000001c04005986 */ /* 0x000fe2000c101512 */
        /* <DEDUP_REMOVED lines=8> */
[----:B------:R-:W-:Y:S01]  /*85c0*/  LOP3.LUT R12, R3, 0xea, RZ, 0xfc, !PT ;  /* 0x000000ea030c7812 */ /* 0x000fe200078efcff */
[----:B------:R4:W5:Y:S03]  /*85d0*/  LDS.128 R4, [R2+UR12+0x800] ;  /* 0x0008000c02047984 */ /* 0x0009660008000c00 */
[----:B-1----:R-:W-:Y:S01]  /*85e0*/  ISETP.LT.AND P4, PT, R12, UR6, !P0 ;  /* 0x000000060c007c0c */ /* 0x002fe2000c781270 */
[----:B------:R-:W1:Y:S01]  /*85f0*/  LDCU UR6, c[0x0][0x39c] ;  /* 0x00007380ff0677ac */ /* 0x000e620008000800 */
[----:B---3--:R-:W-:Y:S01]  /*8600*/  LEA.HI.X.SX32 R9, R11, R0, 0x1, P6 ;  /* 0x000000000b097211 */ /* 0x008fe200030f0eff */
[----:B------:R-:W-:Y:S01]  /*8610*/  IMAD R11, R41, 0x2, R11 ;  /* 0x00000002290b7824 */ /* 0x000fe200078e020b */
[----:B--2---:R-:W-:Y:S01]  /*8620*/  ISETP.LT.AND P6, PT, R10, UR4, !P0 ;  /* 0x000000040a007c0c */ /* 0x004fe2000c7c1270 */
[----:B------:R-:W2:Y:S01]  /*8630*/  LDCU UR4, c[0x0][0x39c] ;  /* 0x00007380ff0477ac */ /* 0x000ea20008000800 */
[----:B----4-:R-:W-:Y:S01]  /*8640*/  LOP3.LUT R2, R3, 0xf2, RZ, 0xfc, !PT ;  /* 0x000000f203027812 */ /* 0x010fe200078efcff */
[----:B------:R3:W-:Y:S01]  /*8650*/  @P2 STG.E.U16 desc[UR18][R8.64], R29 ;  /* 0x0000001d08002986 */ /* 0x0007e2000c101512 */
[----:B------:R-:W-:Y:S01]  /*8660*/  LEA R10, P2, R11, R40, 0x1 ;  /* 0x000000280b0a7211 */ /* 0x000fe200078408ff */
[----:B------:R-:W-:-:S03]  /*8670*/  IMAD R13, R41, 0x2, R11 ;  /* 0x00000002290d7824 */ /* 0x000fc600078e020b */
[----:B------:R-:W-:Y:S01]  /*8680*/  LEA.HI.X.SX32 R11, R11, R0, 0x1, P2 ;  /* 0x000000000b0b7211 */ /* 0x000fe200010f0eff */
[----:B------:R-:W-:Y:S01]  /*8690*/  IMAD R15, R41, 0x2, R13 ;  /* 0x00000002290f7824 */ /* 0x000fe200078e020d */
[----:B------:R-:W-:-:S03]  /*86a0*/  LEA R12, P2, R13, R40, 0x1 ;  /* 0x000000280d0c7211 */ /* 0x000fc600078408ff */
[----:B------:R4:W-:Y:S01]  /*86b0*/  @P3 STG.E.U16 desc[UR18][R10.64], R16 ;  /* 0x000000100a003986 */ /* 0x0009e2000c101512 */
[----:B------:R-:W-:Y:S02]  /*86c0*/  LEA.HI.X.SX32 R13, R13, R0, 0x1, P2 ;  /* 0x000000000d0d7211 */ /* 0x000fe400010f0eff */
[C---:B---3--:R-:W-:Y:S02]  /*86d0*/  LEA R8, P3, R15.reuse, R40, 0x1 ;  /* 0x000000280f087211 */ /* 0x048fe400078608ff */
[----:B0-----:R-:W-:Y:S01]  /*86e0*/  ISETP.LT.AND P2, PT, R14, UR5, !P0 ;  /* 0x000000050e007c0c */ /* 0x001fe2000c741270 */
[----:B------:R-:W0:Y:S01]  /*86f0*/  LDCU UR5, c[0x0][0x39c] ;  /* 0x00007380ff0577ac */ /* 0x000e220008000800 */
[----:B------:R-:W-:Y:S01]  /*8700*/  LEA.HI.X.SX32 R9, R15, R0, 0x1, P3 ;  /* 0x000000000f097211 */ /* 0x000fe200018f0eff */
[----:B------:R-:W-:Y:S01]  /*8710*/  IMAD R15, R41, 0x2, R15 ;  /* 0x00000002290f7824 */ /* 0x000fe200078e020f */
[----:B------:R-:W-:Y:S01]  /*8720*/  LOP3.LUT R14, R3, 0xf0, RZ, 0xfc, !PT ;  /* 0x000000f0030e7812 */ /* 0x000fe200078efcff */
[----:B------:R3:W-:Y:S01]  /*8730*/  @P5 STG.E.U16 desc[UR18][R12.64], R30 ;  /* 0x0000001e0c005986 */ /* 0x0007e2000c101512 */
[----:B----4-:R-:W-:Y:S01]  /*8740*/  PRMT R11, R30, 0x7632, R11 ;  /* 0x000076321e0b7816 */ /* 0x010fe2000000000b */
[----:B------:R-:W-:Y:S01]  /*8750*/  IMAD R17, R41, 0x2, R15 ;  /* 0x0000000229117824 */ /* 0x000fe200078e020f */
[----:B--2---:R-:W-:Y:S01]  /*8760*/  ISETP.LT.AND P3, PT, R14, UR4, !P0 ;  /* 0x000000040e007c0c */ /* 0x004fe2000c761270 */
[----:B------:R-:W2:Y:S02]  /*8770*/  LDCU UR4, c[0x0][0x39c] ;  /* 0x00007380ff0477ac */ /* 0x000ea40008000800 */
[----:B------:R4:W-:Y:S01]  /*8780*/  @P4 STG.E.U16 desc[UR18][R8.64], R11 ;  /* 0x0000000b08004986 */ /* 0x0009e2000c101512 */
[----:B------:R-:W-:-:S02]  /*8790*/  LEA R10, P4, R15, R40, 0x1 ;  /* 0x000000280f0a7211 */ /* 0x000fc400078808ff */
[----:B-----5:R-:W-:Y:S02]  /*87a0*/  PRMT R16, R4, 0x7632, R16 ;  /* 0x0000763204107816 */ /* 0x020fe40000000010 */
[----:B---3--:R-:W-:-:S04]  /*87b0*/  LEA R12, P5, R17, R40, 0x1 ;  /* 0x00000028110c7211 */ /* 0x008fc800078a08ff */
[-C--:B------:R-:W-:Y:S01]  /*87c0*/  LEA.HI.X.SX32 R13, R17, R0.reuse, 0x1, P5 ;  /* 0x00000000110d7211 */ /* 0x080fe200028f0eff */
[----:B------:R-:W-:Y:S01]  /*87d0*/  IMAD R17, R41, 0x2, R17 ;  /* 0x0000000229117824 */ /* 0x000fe200078e0211 */
[----:B----4-:R-:W-:Y:S02]  /*87e0*/  LEA.HI.X.SX32 R11, R15, R0, 0x1, P4 ;  /* 0x000000000f0b7211 */ /* 0x010fe400020f0eff */
[----:B------:R-:W-:Y:S01]  /*87f0*/  PRMT R9, R31, 0x7632, R9 ;  /* 0x000076321f097816 */ /* 0x000fe20000000009 */
[----:B------:R-:W-:Y:S01]  /*8800*/  IMAD R15, R41, 0x2, R17 ;  /* 0x00000002290f7824 */ /* 0x000fe200078e0211 */
[----:B0-----:R-:W-:Y:S01]  /*8810*/  ISETP.LT.AND P4, PT, R2, UR5, !P0 ;  /* 0x0000000502007c0c */ /* 0x001fe2000c781270 */
[----:B------:R0:W-:Y:S01]  /*8820*/  @P6 STG.E.U16 desc[UR18][R10.64], R31 ;  /* 0x0000001f0a006986 */ /* 0x0001e2000c101512 */
[----:B------:R-:W-:Y:S01]  /*8830*/  LOP3.LUT R2, R3, 0xf4, RZ, 0xfc, !PT ;  /* 0x000000f403027812 */ /* 0x000fe200078efcff */
[----:B------:R-:W3:Y:S01]  /*8840*/  LDCU UR5, c[0x0][0x39c] ;  /* 0x00007380ff0577ac */ /* 0x000ee20008000800 */
[-C--:B------:R-:W-:Y:S01]  /*8850*/  LEA R14, P6, R15, R40.reuse, 0x1 ;  /* 0x000000280f0e7211 */ /* 0x080fe200078c08ff */
[----:B------:R4:W-:Y:S01]  /*8860*/  @P2 STG.E.U16 desc[UR18][R12.64], R9 ;  /* 0x000000090c002986 */ /* 0x0009e2000c101512 */
[----:B-1----:R-:W-:Y:S01]  /*8870*/  ISETP.LT.AND P5, PT, R2, UR6, !P0 ;  /* 0x0000000602007c0c */ /* 0x002fe2000c7a1270 */
[----:B------:R-:W1:Y:S01]  /*8880*/  LDCU UR6, c[0x0][0x39c] ;  /* 0x00007380ff0677ac */ /* 0x000e620008000800 */
[----:B------:R-:W-:-:S02]  /*8890*/  LEA R8, P2, R17, R40, 0x1 ;  /* 0x0000002811087211 */ /* 0x000fc400078408ff */
[----:B------:R-:W-:Y:S01]  /*88a0*/  LOP3.LUT R2, R3, 0xf6, RZ, 0xfc, !PT ;  /* 0x000000f603027812 */ /* 0x000fe200078efcff */
[----:B0-----:R-:W-:Y:S01]  /*88b0*/  IMAD R11, R41, 0x2, R15 ;  /* 0x00000002290b7824 */ /* 0x001fe200078e020f */
[-C--:B------:R-:W-:Y:S02]  /*88c0*/  LEA.HI.X.SX32 R15, R15, R0.reuse, 0x1, P6 ;  /* 0x000000000f0f7211 */ /* 0x080fe400030f0eff */
[----:B----4-:R-:W-:Y:S01]  /*88d0*/  LEA.HI.X.SX32 R9, R17, R0, 0x1, P2 ;  /* 0x0000000011097211 */ /* 0x010fe200010f0eff */
[----:B------:R-:W-:Y:S01]  /*88e0*/  IMAD R13, R41, 0x2, R11 ;  /* 0x00000002290d7824 */ /* 0x000fe200078e020b */
[----:B--2---:R-:W-:Y:S01]  /*88f0*/  ISETP.LT.AND P2, PT, R2, UR4, !P0 ;  /* 0x0000000402007c0c */ /* 0x004fe2000c741270 */
[----:B------:R-:W0:Y:S01]  /*8900*/  LDCU UR4, c[0x0][0x39c] ;  /* 0x00007380ff0477ac */ /* 0x000e220008000800 */
[----:B------:R-:W-:Y:S01]  /*8910*/  LOP3.LUT R2, R3, 0xf8, RZ, 0xfc, !PT ;  /* 0x000000f803027812 */ /* 0x000fe200078efcff */
[----:B------:R-:W-:Y:S01]  /*8920*/  IMAD R17, R41, 0x2, R13 ;  /* 0x0000000229117824 */ /* 0x000fe200078e020d */
[----:B------:R2:W-:Y:S01]  /*8930*/  @P3 STG.E.U16 desc[UR18][R8.64], R4 ;  /* 0x0000000408003986 */ /* 0x0005e2000c101512 */
[----:B------:R-:W-:-:S02]  /*8940*/  LEA R10, P3, R11, R40, 0x1 ;  /* 0x000000280b0a7211 */ /* 0x000fc400078608ff */
[----:B------:R-:W-:Y:S01]  /*8950*/  IMAD R19, R41, 0x2, R17 ;  /* 0x0000000229137824 */ /* 0x000fe200078e0211 */
[----:B------:R-:W-:Y:S01]  /*8960*/  LEA R12, P6, R13, R40, 0x1 ;  /* 0x000000280d0c7211 */ /* 0x000fe200078c08ff */
[----:B------:R4:W-:Y:S01]  /*8970*/  @P4 STG.E.U16 desc[UR18][R14.64], R16 ;  /* 0x000000100e004986 */ /* 0x0009e2000c101512 */
[-C--:B------:R-:W-:Y:S01]  /*8980*/  LEA.HI.X.SX32 R11, R11, R0.reuse, 0x1, P3 ;  /* 0x000000000b0b7211 */ /* 0x080fe200018f0eff */
[----:B------:R-:W-:Y:S01]  /*8990*/  IMAD R21, R41, 0x2, R19 ;  /* 0x0000000229157824 */ /* 0x000fe200078e0213 */
[----:B------:R-:W-:Y:S02]  /*89a0*/  LEA.HI.X.SX32 R13, R13, R0, 0x1, P6 ;  /* 0x000000000d0d7211 */ /* 0x000fe400030f0eff */
[----:B---3--:R-:W-:Y:S01]  /*89b0*/  ISETP.LT.AND P4, PT, R2, UR5, !P0 ;  /* 0x0000000502007c0c */ /* 0x008fe2000c781270 */
[----:B------:R-:W-:Y:S01]  /*89c0*/  IMAD R41, R41, 0x2, R21 ;  /* 0x0000000229297824 */ /* 0x000fe200078e0215 */
[----:B--2---:R-:W-:Y:S01]  /*89d0*/  LOP3.LUT R4, R3, 0xfa, RZ, 0xfc, !PT ;  /* 0x000000fa03047812 */ /* 0x004fe200078efcff */
[----:B------:R-:W-:Y:S01]  /*89e0*/  @P5 STG.E.U16 desc[UR18][R10.64], R5 ;  /* 0x000000050a005986 */ /* 0x000fe2000c101512 */
[----:B------:R-:W-:-:S02]  /*89f0*/  LEA R8, P6, R17, R40, 0x1 ;  /* 0x0000002811087211 */ /* 0x000fc400078c08ff */
[----:B----4-:R-:W-:Y:S02]  /*8a00*/  LEA R14, P3, R19, R40, 0x1 ;  /* 0x00000028130e7211 */ /* 0x010fe400078608ff */
[-C--:B------:R-:W-:Y:S02]  /*8a10*/  LEA.HI.X.SX32 R9, R17, R0.reuse, 0x1, P6 ;  /* 0x0000000011097211 */ /* 0x080fe400030f0eff */
[----:B------:R-:W-:Y:S02]  /*8a20*/  LEA.HI.X.SX32 R15, R19, R0, 0x1, P3 ;  /* 0x00000000130f7211 */ /* 0x000fe400018f0eff */
[----:B0-----:R-:W-:Y:S02]  /*8a30*/  ISETP.LT.AND P3, PT, R4, UR4, !P0 ;  /* 0x0000000404007c0c */ /* 0x001fe4000c761270 */
[----:B------:R-:W-:Y:S02]  /*8a40*/  LOP3.LUT R4, R3, 0xfc, RZ, 0xfc, !PT ;  /* 0x000000fc03047812 */ /* 0x000fe400078efcff */
[----:B------:R-:W-:-:S02]  /*8a50*/  LEA R2, P6, R41, R40, 0x1 ;  /* 0x0000002829027211 */ /* 0x000fc400078c08ff */
[----:B-1----:R-:W-:Y:S02]  /*8a60*/  ISETP.LT.AND P0, PT, R4, UR6, !P0 ;  /* 0x0000000604007c0c */ /* 0x002fe4000c701270 */
[----:B------:R-:W-:Y:S02]  /*8a70*/  LEA.HI.X.SX32 R3, R41, R0, 0x1, P6 ;  /* 0x0000000029037211 */ /* 0x000fe400030f0eff */
[----:B------:R-:W-:Y:S02]  /*8a80*/  LEA R40, P6, R21, R40, 0x1 ;  /* 0x0000002815287211 */ /* 0x000fe400078c08ff */
[----:B------:R-:W-:Y:S02]  /*8a90*/  PRMT R4, R5, 0x7632, R4 ;  /* 0x0000763205047816 */ /* 0x000fe40000000004 */
[----:B------:R-:W-:Y:S02]  /*8aa0*/  LEA.HI.X.SX32 R41, R21, R0, 0x1, P6 ;  /* 0x0000000015297211 */ /* 0x000fe400030f0eff */
[----:B------:R-:W-:Y:S01]  /*8ab0*/  PRMT R0, R6, 0x7632, R0 ;  /* 0x0000763206007816 */ /* 0x000fe20000000000 */
[----:B------:R-:W-:Y:S04]  /*8ac0*/  @P2 STG.E.U16 desc[UR18][R12.64], R4 ;  /* 0x000000040c002986 */ /* 0x000fe8000c101512 */
[----:B------:R0:W-:Y:S04]  /*8ad0*/  @P4 STG.E.U16 desc[UR18][R8.64], R6 ;  /* 0x0000000608004986 */ /* 0x0001e8000c101512 */
[----:B------:R1:W-:Y:S04]  /*8ae0*/  @P3 STG.E.U16 desc[UR18][R14.64], R0 ;  /* 0x000000000e003986 */ /* 0x0003e8000c101512 */
[----:B------:R1:W-:Y:S01]  /*8af0*/  @P0 STG.E.U16 desc[UR18][R40.64], R7 ;  /* 0x0000000728000986 */ /* 0x0003e2000c101512 */
[----:B0-----:R-:W-:-:S05]  /*8b00*/  PRMT R9, R7, 0x7632, R9 ;  /* 0x0000763207097816 */ /* 0x001fca0000000009 */
[----:B------:R1:W-:Y:S01]  /*8b10*/  @P1 STG.E.U16 desc[UR18][R2.64], R9 ;  /* 0x0000000902001986 */ /* 0x0003e2000c101512 */
[----:B------:R-:W-:Y:S06]  /*8b20*/  BAR.SYNC.DEFER_BLOCKING 0x0 ;  /* 0x0000000000007b1d */ /* 0x000fec0000010000 */
[----:B------:R-:W-:Y:S05]  /*8b30*/  BRA.U UP0, `(.L_x_13) ;  /* 0x0000000100a07547 */ /* 0x000fea000b800000 */
[----:B------:R-:W0:Y:S01]  /*8b40*/  S2UR UR5, SR_CgaCtaId ;  /* 0x00000000000579c3 */ /* 0x000e220000008800 */
[----:B------:R-:W-:Y:S01]  /*8b50*/  NOP ;  /* 0x0000000000007918 */ /* 0x000fe20000000000 */
[----:B------:R-:W-:Y:S01]  /*8b60*/  UMOV UR4, 0x50 ;  /* 0x0000005000047882 */ /* 0x000fe20000000000 */
[----:B-1----:R-:W-:Y:S02]  /*8b70*/  IMAD.U32 R0, RZ, RZ, UR21 ;  /* 0x00000015ff007e24 */ /* 0x002fe4000f8e00ff */
[----:B------:R-:W-:Y:S02]  /*8b80*/  IMAD.MOV.U32 R3, RZ, RZ, 0xff ;  /* 0x000000ffff037424 */ /* 0x000fe400078e00ff */
[----:B------:R-:W-:Y:S01]  /*8b90*/  IMAD.MOV.U32 R7, RZ, RZ, 0x1 ;  /* 0x00000001ff077424 */ /* 0x000fe200078e00ff */
[----:B------:R-:W-:-:S04]  /*8ba0*/  LOP3.LUT R0, R0, 0xffff, RZ, 0xc0, !PT ;  /* 0x0000ffff00007812 */ /* 0x000fc800078ec0ff */
[----:B------:R-:W-:-:S05]  /*8bb0*/  SHF.R.U32.HI R0, RZ, 0x5, R0 ;  /* 0x00000005ff007819 */ /* 0x000fca0000011600 */
[----:B------:R-:W-:Y:S01]  /*8bc0*/  VIADD R2, R0, 0x10 ;  /* 0x0000001000027836 */ /* 0x000fe20000000000 */
[----:B------:R-:W-:Y:S01]  /*8bd0*/  SHF.L.U32 R0, R3, R0, RZ ;  /* 0x0000000003007219 */ /* 0x000fe200000006ff */
[----:B0-----:R-:W-:-:S03]  /*8be0*/  ULEA UR6, UR5, UR4, 0x18 ;  /* 0x0000000405067291 */ /* 0x001fc6000f8ec0ff */
[----:B------:R-:W-:-:S04]  /*8bf0*/  SHF.L.U32 R3, R7, R2, RZ ;  /* 0x0000000207037219 */ /* 0x000fc800000006ff */
[----:B------:R-:W-:Y:S02]  /*8c00*/  LOP3.LUT R0, R3, R0, RZ, 0xfc, !PT ;  /* 0x0000000003007212 */ /* 0x000fe400078efcff */
[----:B------:R-:W0:Y:S02]  /*8c10*/  LDS R5, [UR6] ;  /* 0x00000006ff057984 */ /* 0x000e240008000800 */
[C---:B------:R-:W-:Y:S02]  /*8c20*/  LOP3.LUT R2, R0.reuse, 0xffff, RZ, 0xc0, !PT ;  /* 0x0000ffff00027812 */ /* 0x040fe400078ec0ff */
[----:B0-----:R-:W-:-:S04]  /*8c30*/  LOP3.LUT R3, R0, 0xffff, R5, 0x80, !PT ;  /* 0x0000ffff00037812 */ /* 0x001fc800078e8005 */
[----:B------:R-:W-:-:S13]  /*8c40*/  ISETP.NE.AND P0, PT, R3, R2, PT ;  /* 0x000000020300720c */ /* 0x000fda0003f05270 */
[----:B------:R-:W-:Y:S05]  /*8c50*/  @P0 BRA `(.L_x_14) ;  /* 0x0000000000500947 */ /* 0x000fea0003800000 */
[----:B------:R-:W-:Y:S02]  /*8c60*/  SHF.R.U32.HI R5, RZ, 0x10, R5 ;  /* 0x00000010ff057819 */ /* 0x000fe40000011605 */
[----:B------:R-:W-:-:S04]  /*8c70*/  SHF.R.U32.HI R2, RZ, 0x10, R0 ;  /* 0x00000010ff027819 */ /* 0x000fc80000011600 */
[----:B------:R-:W-:-:S04]  /*8c80*/  LOP3.LUT R5, R5, R2, RZ, 0xc0, !PT ;  /* 0x0000000205057212 */ /* 0x000fc800078ec0ff */
[----:B------:R-:W-:-:S13]  /*8c90*/  ISETP.NE.AND P0, PT, R5, R2, PT ;  /* 0x000000020500720c */ /* 0x000fda0003f05270 */
[----:B------:R-:W-:Y:S05]  /*8ca0*/  @P0 BRA `(.L_x_15) ;  /* 0x0000000000300947 */ /* 0x000fea0003800000 */
[----:B------:R-:W-:Y:S01]  /*8cb0*/  R2UR UR4, R0 ;  /* 0x00000000000472ca */ /* 0x000fe200000e0000 */
[----:B------:R-:W-:Y:S01]  /*8cc0*/  VOTEU.ANY UR5, UPT, PT ;  /* 0x0000000000057886 */ /* 0x000fe200038e0100 */
[----:B------:R-:W0:Y:S01]  /*8cd0*/  S2R R0, SR_LANEID ;  /* 0x0000000000007919 */ /* 0x000e220000000000 */
[----:B------:R-:W-:-:S10]  /*8ce0*/  UFLO.U32 UR5, UR5 ;  /* 0x00000005000572bd */ /* 0x000fd400080e0000 */
[----:B------:R-:W-:-:S06]  /*8cf0*/  ULOP3.LUT UR4, URZ, UR4, URZ, 0x33, !UPT ;  /* 0x00000004ff047292 */ /* 0x000fcc000f8e33ff */
[----:B------:R-:W-:-:S04]  /*8d00*/  IMAD.U32 R2, RZ, RZ, UR4 ;  /* 0x00000004ff027e24 */ /* 0x000fc8000f8e00ff */
[----:B------:R-:W1:Y:S02]  /*8d10*/  REDUX UR7, R2 ;  /* 0x00000000020773c4 */ /* 0x000e640000000000 */
[----:B------:R2:W-:Y:S01]  /*8d20*/  UTCATOMSWS.AND URZ, UR4 ;  /* 0x0000000400ff79e3 */ /* 0x0005e20008000000 */
[----:B0-----:R-:W-:Y:S01]  /*8d30*/  ISETP.EQ.U32.AND P0, PT, R0, UR5, PT ;  /* 0x0000000500007c0c */ /* 0x001fe2000bf02070 */
[----:B-1----:R-:W-:-:S12]  /*8d40*/  IMAD.U32 R0, RZ, RZ, UR7 ;  /* 0x00000007ff007e24 */ /* 0x002fd8000f8e00ff */
[----:B------:R2:W-:Y:S01]  /*8d50*/  @P0 ATOMS.AND RZ, [UR6], R0 ;  /* 0x00000000ffff098c */ /* 0x0005e2000a800006 */
[----:B------:R-:W-:Y:S05]  /*8d60*/  BRA `(.L_x_13) ;  /* 0x0000000000147947 */ /* 0x000fea0003800000 */
.L_x_15:
[----:B------:R-:W-:-:S07]  /*8d70*/  MOV R2, 0x8d90 ;  /* 0x00008d9000027802 */ /* 0x000fce0000000f00 */
[----:B------:R-:W-:Y:S05]  /*8d80*/  CALL.REL.NOINC `($__internal_0_$__cuda_sm10x_tcgen05_guardrail_trap_col_being_dealloced_not_returned_by_alloc) ;  /* 0x00000000002c7944 */ /* 0x000fea0003c00000 */
[----:B------:R-:W-:Y:S05]  /*8d90*/  BRA `(.L_x_13) ;  /* 0x0000000000087947 */ /* 0x000fea0003800000 */
.L_x_14:
[----:B------:R-:W-:-:S07]  /*8da0*/  MOV R2, 0x8dc0 ;  /* 0x00008dc000027802 */ /* 0x000fce0000000f00 */
[----:B------:R-:W-:Y:S05]  /*8db0*/  CALL.REL.NOINC `($__internal_2_$__cuda_sm10x_tcgen05_guardrail_trap_unallocated_columns_being_dealloced) ;  /* 0x0000000000387944 */ /* 0x000fea0003c00000 */
.L_x_13:
[----:B------:R-:W-:Y:S01]  /*8dc0*/  NOP ;  /* 0x0000000000007918 */ /* 0x000fe20000000000 */
[----:B--2---:R-:W-:Y:S05]  /*8dd0*/  EXIT ;  /* 0x000000000000794d */ /* 0x004fea0003800000 */
.L_x_8:
[----:B------:R-:W0:Y:S02]  /*8de0*/  SYNCS.PHASECHK.TRANS64.TRYWAIT P2, [UR16], R90 ;  /* 0x0000005aff0075a7 */ /* 0x000e240008041110 */
[----:B0-----:R-:W-:Y:S05]  /*8df0*/  @!P2 BRA `(.L_x_8) ;  /* 0xfffffffc00f8a947 */ /* 0x001fea000383ffff */
[----:B------:R-:W-:Y:S05]  /*8e00*/  BRA `(.L_x_16) ;  /* 0xffffffac00f07947 */ /* 0x000fea000383ffff */
.L_x_12:
[----:B------:R-:W1:Y:S02]  /*8e10*/  SYNCS.PHASECHK.TRANS64.TRYWAIT P0, [UR16], R3 ;  /* 0x00000003ff0075a7 */ /* 0x000e640008001110 */
[----:B-1----:R-:W-:Y:S05]  /*8e20*/  @!P0 BRA `(.L_x_12) ;  /* 0xfffffffc00f88947 */ /* 0x002fea000383ffff */
[----:B------:R-:W-:Y:S05]  /*8e30*/  BRA `(.L_x_11) ;  /* 0xffffffb8006c7947 */ /* 0x000fea000383ffff */
        .weak           $__internal_0_$__cuda_sm10x_tcgen05_guardrail_trap_col_being_dealloced_not_returned_by_alloc
        .type           $__internal_0_$__cuda_sm10x_tcgen05_guardrail_trap_col_being_dealloced_not_returned_by_alloc,@function
        .size           $__internal_0_$__cuda_sm10x_tcgen05_guardrail_trap_col_being_dealloced_not_returned_by_alloc,($__internal_1_$__cuda_sm10x_tcgen05_guardrail_trap_phase_invalid_during_alloc - $__internal_0_$__cuda_sm10x_tcgen05_guardrail_trap_col_being_dealloced_not_returned_by_alloc)
$__internal_0_$__cuda_sm10x_tcgen05_guardrail_trap_col_being_dealloced_not_returned_by_alloc:
[----:B------:R-:W-:Y:S05]  /*8e40*/  BPT.TRAP 0x1 ;  /* 0x000000040000795c */ /* 0x000fea0000300000 */
[----:B------:R-:W-:-:S04]  /*8e50*/  IMAD.MOV.U32 R3, RZ, RZ, 0x0 ;  /* 0x00000000ff037424 */ /* 0x000fc800078e00ff */
[----:B------:R-:W-:Y:S05]  /*8e60*/  RET.REL.NODEC R2 `(matmul_kernel) ;  /* 0xffffff7002647950 */ /* 0x000fea0003c3ffff */
        .weak           $__internal_1_$__cuda_sm10x_tcgen05_guardrail_trap_phase_invalid_during_alloc
        .type           $__internal_1_$__cuda_sm10x_tcgen05_guardrail_trap_phase_invalid_during_alloc,@function
        .size           $__internal_1_$__cuda_sm10x_tcgen05_guardrail_trap_phase_invalid_during_alloc,($__internal_2_$__cuda_sm10x_tcgen05_guardrail_trap_unallocated_columns_being_dealloced - $__internal_1_$__cuda_sm10x_tcgen05_guardrail_trap_phase_invalid_during_alloc)
$__internal_1_$__cuda_sm10x_tcgen05_guardrail_trap_phase_invalid_during_alloc:
[----:B------:R-:W-:Y:S05]  /*8e70*/  BPT.TRAP 0x1 ;  /* 0x000000040000795c */ /* 0x000fea0000300000 */
[----:B------:R-:W-:-:S04]  /*8e80*/  IMAD.MOV.U32 R3, RZ, RZ, 0x0 ;  /* 0x00000000ff037424 */ /* 0x000fc800078e00ff */
[----:B------:R-:W-:Y:S05]  /*8e90*/  RET.REL.NODEC R2 `(matmul_kernel) ;  /* 0xffffff7002587950 */ /* 0x000fea0003c3ffff */
        .weak           $__internal_2_$__cuda_sm10x_tcgen05_guardrail_trap_unallocated_columns_being_dealloced
        .type           $__internal_2_$__cuda_sm10x_tcgen05_guardrail_trap_unallocated_columns_being_dealloced,@function
        .size           $__internal_2_$__cuda_sm10x_tcgen05_guardrail_trap_unallocated_columns_being_dealloced,(.L_x_20 - $__internal_2_$__cuda_sm10x_tcgen05_guardrail_trap_unallocated_columns_being_dealloced)
$__internal_2_$__cuda_sm10x_tcgen05_guardrail_trap_unallocated_columns_being_dealloced:
[----:B------:R-:W-:Y:S05]  /*8ea0*/  BPT.TRAP 0x1 ;  /* 0x000000040000795c */ /* 0x000fea0000300000 */
[----:B------:R-:W-:-:S04]  /*8eb0*/  IMAD.MOV.U32 R3, RZ, RZ, 0x0 ;  /* 0x00000000ff037424 */ /* 0x000fc800078e00ff */
[----:B------:R-:W-:Y:S05]  /*8ec0*/  RET.REL.NODEC R2 `(matmul_kernel) ;  /* 0xffffff70024c7950 */ /* 0x000fea0003c3ffff */
.L_x_17:
[----:B------:R-:W-:-:S00]  /*8ed0*/  BRA `(.L_x_17) ;  /* 0xfffffffc00fc7947 */ /* 0x000fc0000383ffff */
[----:B------:R-:W-:-:S00]  /*8ee0*/  NOP ;  /* 0x0000000000007918 */ /* 0x000fc00000000000 */
        /* <DEDUP_REMOVED lines=9> */
.L_x_20:


//--------------------- .nv.shared.matmul_kernel  --------------------------
	.section	.nv.shared.matmul_kernel,"aw",@nobits
	.sectionflags	@""
	.align	16
	.zero		1024


//--------------------- .nv.shared.reserved.0     --------------------------
	.section	.nv.shared.reserved.0,"aw",@nobits
	.align	8
	.weak		__nv_reservedSMEM_offset_0_alias
	.size		__nv_reservedSMEM_offset_0_alias, 0, 64
	.other		__nv_reservedSMEM_offset_0_alias,@"STO_CUDA_RESERVED_SHARED STV_DEFAULT"
__nv_reservedSMEM_offset_0_alias:
	.zero		0
.nv.shared.reserved.0:
	.zero		64
	.weak		__nv_reservedSMEM_allocation_phase
	.type		__nv_reservedSMEM_allocation_phase,@object
	.size		__nv_reservedSMEM_allocation_phase,(.L_0 - __nv_reservedSMEM_allocation_phase)
__nv_reservedSMEM_allocation_phase:
	.zero		1
.L_0:
	.zero		7
	.weak		__nv_reservedSMEM_devtool_atexit_pc
	.type		__nv_reservedSMEM_devtool_atexit_pc,@object
	.size		__nv_reservedSMEM_devtool_atexit_pc,(__nv_reservedSMEM_allocation_mask - __nv_reservedSMEM_devtool_atexit_pc)
__nv_reservedSMEM_devtool_atexit_pc:
	.zero		8
	.weak		__nv_reservedSMEM_allocation_mask
	.type		__nv_reservedSMEM_allocation_mask,@object
	.size		__nv_reservedSMEM_allocation_mask,(.L_2 - __nv_reservedSMEM_allocation_mask)
__nv_reservedSMEM_allocation_mask:
	.zero		4
.L_2:


//--------------------- .nv.constant0.matmul_kernel --------------------------
	.section	.nv.constant0.matmul_kernel,"a",@progbits
	.sectionflags	@""
	.align	4
.nv.constant0.matmul_kernel:
	.zero		976


//--------------------- SYMBOLS --------------------------

	.type		.nv.reservedSmem.offset0,@object
	.size		.nv.reservedSmem.offset0,0x4
	.type		.nv.reservedSmem.cap,@object
	.size		.nv.reservedSmem.cap,0x4
